//
// Generated by NVIDIA NVVM Compiler
//
// Compiler Build ID: CL-36424714
// Cuda compilation tools, release 13.0, V13.0.88
// Based on NVVM 20.0.0
//

.version 9.0
.target sm_100
.address_size 64

	// .globl	_Z10box_filterPKhPhjj
// _ZZ10box_filterPKhPhjjE6Memory has been demoted

.visible .entry _Z10box_filterPKhPhjj(
	.param .u64 .ptr .align 1 _Z10box_filterPKhPhjj_param_0,
	.param .u64 .ptr .align 1 _Z10box_filterPKhPhjj_param_1,
	.param .u32 _Z10box_filterPKhPhjj_param_2,
	.param .u32 _Z10box_filterPKhPhjj_param_3
)
{
	.reg .pred 	%p<9>;
	.reg .b16 	%rs<2>;
	.reg .b32 	%r<28>;
	.reg .b32 	%f<101>;
	.reg .b64 	%rd<9>;
	// demoted variable
	.shared .align 4 .b8 _ZZ10box_filterPKhPhjjE6Memory[1936];
	ld.param.u64 	%rd1, [_Z10box_filterPKhPhjj_param_0];
	ld.param.u64 	%rd2, [_Z10box_filterPKhPhjj_param_1];
	ld.param.u32 	%r6, [_Z10box_filterPKhPhjj_param_2];
	ld.param.u32 	%r7, [_Z10box_filterPKhPhjj_param_3];
	mov.u32 	%r9, %ctaid.x;
	shl.b32 	%r10, %r9, 4;
	mov.u32 	%r1, %tid.x;
	add.s32 	%r2, %r1, -3;
	add.s32 	%r11, %r2, %r10;
	mov.u32 	%r12, %ctaid.y;
	shl.b32 	%r13, %r12, 4;
	mov.u32 	%r3, %tid.y;
	add.s32 	%r14, %r13, %r3;
	add.s32 	%r16, %r14, -3;
	mad.lo.s32 	%r4, %r6, %r16, %r11;
	setp.gt.s32 	%p1, %r11, -1;
	setp.gt.u32 	%p2, %r14, 2;
	and.pred  	%p3, %p1, %p2;
	setp.lt.u32 	%p4, %r11, %r6;
	and.pred  	%p5, %p3, %p4;
	setp.lt.u32 	%p6, %r16, %r7;
	and.pred  	%p7, %p5, %p6;
	@%p7 bra 	$L__BB0_2;
	mov.u32 	%r23, _ZZ10box_filterPKhPhjjE6Memory;
	mad.lo.s32 	%r24, %r1, 88, %r23;
	shl.b32 	%r25, %r3, 2;
	add.s32 	%r26, %r24, %r25;
	mov.b32 	%r27, 0;
	st.shared.u32 	[%r26], %r27;
	bra.uni 	$L__BB0_4;
$L__BB0_2:
	cvta.to.global.u64 	%rd3, %rd1;
	cvt.s64.s32 	%rd4, %r4;
	add.s64 	%rd5, %rd3, %rd4;
	ld.global.u8 	%rs1, [%rd5];
	cvt.rn.f32.u16 	%f1, %rs1;
	mov.u32 	%r17, _ZZ10box_filterPKhPhjjE6Memory;
	mad.lo.s32 	%r18, %r1, 88, %r17;
	shl.b32 	%r19, %r3, 2;
	add.s32 	%r5, %r18, %r19;
	st.shared.f32 	[%r5], %f1;
	bar.sync 	0;
	add.s32 	%r20, %r3, -3;
	or.b32  	%r21, %r2, %r20;
	setp.gt.u32 	%p8, %r21, 15;
	@%p8 bra 	$L__BB0_4;
	ld.shared.f32 	%f2, [%r5+-276];
	add.f32 	%f3, %f2, 0f00000000;
	ld.shared.f32 	%f4, [%r5+-272];
	add.f32 	%f5, %f3, %f4;
	ld.shared.f32 	%f6, [%r5+-268];
	add.f32 	%f7, %f5, %f6;
	ld.shared.f32 	%f8, [%r5+-264];
	add.f32 	%f9, %f7, %f8;
	ld.shared.f32 	%f10, [%r5+-260];
	add.f32 	%f11, %f9, %f10;
	ld.shared.f32 	%f12, [%r5+-256];
	add.f32 	%f13, %f11, %f12;
	ld.shared.f32 	%f14, [%r5+-252];
	add.f32 	%f15, %f13, %f14;
	ld.shared.f32 	%f16, [%r5+-188];
	add.f32 	%f17, %f15, %f16;
	ld.shared.f32 	%f18, [%r5+-184];
	add.f32 	%f19, %f17, %f18;
	ld.shared.f32 	%f20, [%r5+-180];
	add.f32 	%f21, %f19, %f20;
	ld.shared.f32 	%f22, [%r5+-176];
	add.f32 	%f23, %f21, %f22;
	ld.shared.f32 	%f24, [%r5+-172];
	add.f32 	%f25, %f23, %f24;
	ld.shared.f32 	%f26, [%r5+-168];
	add.f32 	%f27, %f25, %f26;
	ld.shared.f32 	%f28, [%r5+-164];
	add.f32 	%f29, %f27, %f28;
	ld.shared.f32 	%f30, [%r5+-100];
	add.f32 	%f31, %f29, %f30;
	ld.shared.f32 	%f32, [%r5+-96];
	add.f32 	%f33, %f31, %f32;
	ld.shared.f32 	%f34, [%r5+-92];
	add.f32 	%f35, %f33, %f34;
	ld.shared.f32 	%f36, [%r5+-88];
	add.f32 	%f37, %f35, %f36;
	ld.shared.f32 	%f38, [%r5+-84];
	add.f32 	%f39, %f37, %f38;
	ld.shared.f32 	%f40, [%r5+-80];
	add.f32 	%f41, %f39, %f40;
	ld.shared.f32 	%f42, [%r5+-76];
	add.f32 	%f43, %f41, %f42;
	ld.shared.f32 	%f44, [%r5+-12];
	add.f32 	%f45, %f43, %f44;
	ld.shared.f32 	%f46, [%r5+-8];
	add.f32 	%f47, %f45, %f46;
	ld.shared.f32 	%f48, [%r5+-4];
	add.f32 	%f49, %f47, %f48;
	ld.shared.f32 	%f50, [%r5];
	add.f32 	%f51, %f49, %f50;
	ld.shared.f32 	%f52, [%r5+4];
	add.f32 	%f53, %f51, %f52;
	ld.shared.f32 	%f54, [%r5+8];
	add.f32 	%f55, %f53, %f54;
	ld.shared.f32 	%f56, [%r5+12];
	add.f32 	%f57, %f55, %f56;
	ld.shared.f32 	%f58, [%r5+76];
	add.f32 	%f59, %f57, %f58;
	ld.shared.f32 	%f60, [%r5+80];
	add.f32 	%f61, %f59, %f60;
	ld.shared.f32 	%f62, [%r5+84];
	add.f32 	%f63, %f61, %f62;
	ld.shared.f32 	%f64, [%r5+88];
	add.f32 	%f65, %f63, %f64;
	ld.shared.f32 	%f66, [%r5+92];
	add.f32 	%f67, %f65, %f66;
	ld.shared.f32 	%f68, [%r5+96];
	add.f32 	%f69, %f67, %f68;
	ld.shared.f32 	%f70, [%r5+100];
	add.f32 	%f71, %f69, %f70;
	ld.shared.f32 	%f72, [%r5+164];
	add.f32 	%f73, %f71, %f72;
	ld.shared.f32 	%f74, [%r5+168];
	add.f32 	%f75, %f73, %f74;
	ld.shared.f32 	%f76, [%r5+172];
	add.f32 	%f77, %f75, %f76;
	ld.shared.f32 	%f78, [%r5+176];
	add.f32 	%f79, %f77, %f78;
	ld.shared.f32 	%f80, [%r5+180];
	add.f32 	%f81, %f79, %f80;
	ld.shared.f32 	%f82, [%r5+184];
	add.f32 	%f83, %f81, %f82;
	ld.shared.f32 	%f84, [%r5+188];
	add.f32 	%f85, %f83, %f84;
	ld.shared.f32 	%f86, [%r5+252];
	add.f32 	%f87, %f85, %f86;
	ld.shared.f32 	%f88, [%r5+256];
	add.f32 	%f89, %f87, %f88;
	ld.shared.f32 	%f90, [%r5+260];
	add.f32 	%f91, %f89, %f90;
	ld.shared.f32 	%f92, [%r5+264];
	add.f32 	%f93, %f91, %f92;
	ld.shared.f32 	%f94, [%r5+268];
	add.f32 	%f95, %f93, %f94;
	ld.shared.f32 	%f96, [%r5+272];
	add.f32 	%f97, %f95, %f96;
	ld.shared.f32 	%f98, [%r5+276];
	add.f32 	%f99, %f97, %f98;
	div.rn.f32 	%f100, %f99, 0f42440000;
	cvt.rzi.u32.f32 	%r22, %f100;
	cvta.to.global.u64 	%rd7, %rd2;
	add.s64 	%rd8, %rd7, %rd4;
	st.global.u8 	[%rd8], %r22;
$L__BB0_4:
	ret;

}
	// .globl	_Z8GaussianPhS_jj
.visible .entry _Z8GaussianPhS_jj(
	.param .u64 .ptr .align 1 _Z8GaussianPhS_jj_param_0,
	.param .u64 .ptr .align 1 _Z8GaussianPhS_jj_param_1,
	.param .u32 _Z8GaussianPhS_jj_param_2,
	.param .u32 _Z8GaussianPhS_jj_param_3
)
{
	.reg .pred 	%p<71>;
	.reg .b32 	%r<149>;
	.reg .b64 	%rd<33>;

	ld.param.u64 	%rd3, [_Z8GaussianPhS_jj_param_0];
	ld.param.u64 	%rd2, [_Z8GaussianPhS_jj_param_1];
	ld.param.u32 	%r64, [_Z8GaussianPhS_jj_param_2];
	ld.param.u32 	%r66, [_Z8GaussianPhS_jj_param_3];
	cvta.to.global.u64 	%rd1, %rd3;
	mov.u32 	%r67, %ctaid.x;
	mov.u32 	%r68, %ntid.x;
	mov.u32 	%r69, %tid.x;
	mad.lo.s32 	%r1, %r67, %r68, %r69;
	mov.u32 	%r70, %ctaid.y;
	mov.u32 	%r71, %ntid.y;
	mov.u32 	%r72, %tid.y;
	mad.lo.s32 	%r73, %r70, %r71, %r72;
	setp.ge.u32 	%p5, %r1, %r64;
	setp.ge.u32 	%p6, %r73, %r66;
	or.pred  	%p7, %p5, %p6;
	@%p7 bra 	$L__BB1_30;
	add.s32 	%r76, %r1, -5;
	setp.gt.s32 	%p8, %r1, 4;
	setp.lt.u32 	%p9, %r76, %r64;
	and.pred  	%p1, %p8, %p9;
	add.s32 	%r77, %r1, -3;
	setp.gt.s32 	%p10, %r1, 2;
	setp.lt.u32 	%p11, %r77, %r64;
	and.pred  	%p2, %p10, %p11;
	add.s32 	%r78, %r1, -2;
	setp.gt.s32 	%p12, %r1, 1;
	setp.lt.u32 	%p13, %r78, %r64;
	and.pred  	%p3, %p12, %p13;
	add.s32 	%r79, %r73, -6;
	mad.lo.s32 	%r80, %r64, %r79, %r1;
	add.s32 	%r119, %r80, -6;
	mov.b32 	%r124, 0;
	mov.b32 	%r120, -6;
	mov.u32 	%r118, %r73;
	mov.u32 	%r123, %r124;
$L__BB1_2:
	add.s32 	%r81, %r118, -6;
	setp.gt.s32 	%p14, %r81, -1;
	setp.lt.u32 	%p15, %r81, %r66;
	and.pred  	%p4, %p14, %p15;
	setp.gt.s32 	%p16, %r1, 5;
	add.s32 	%r82, %r1, -6;
	setp.lt.u32 	%p17, %r82, %r64;
	and.pred  	%p18, %p16, %p17;
	and.pred  	%p19, %p4, %p18;
	not.pred 	%p20, %p19;
	@%p20 bra 	$L__BB1_4;
	cvt.u64.u32 	%rd4, %r119;
	add.s64 	%rd5, %rd1, %rd4;
	ld.global.u8 	%r83, [%rd5];
	add.s32 	%r123, %r123, %r83;
	add.s32 	%r124, %r124, 1;
$L__BB1_4:
	and.pred  	%p21, %p4, %p1;
	not.pred 	%p22, %p21;
	@%p22 bra 	$L__BB1_6;
	add.s32 	%r84, %r119, 1;
	cvt.u64.u32 	%rd6, %r84;
	add.s64 	%rd7, %rd1, %rd6;
	ld.global.u8 	%r85, [%rd7];
	add.s32 	%r123, %r123, %r85;
	add.s32 	%r124, %r124, 1;
$L__BB1_6:
	setp.gt.s32 	%p23, %r1, 3;
	add.s32 	%r86, %r1, -4;
	setp.lt.u32 	%p24, %r86, %r64;
	and.pred  	%p25, %p23, %p24;
	and.pred  	%p26, %p4, %p25;
	not.pred 	%p27, %p26;
	@%p27 bra 	$L__BB1_8;
	add.s32 	%r87, %r119, 2;
	cvt.u64.u32 	%rd8, %r87;
	add.s64 	%rd9, %rd1, %rd8;
	ld.global.u8 	%r88, [%rd9];
	add.s32 	%r123, %r123, %r88;
	add.s32 	%r124, %r124, 1;
$L__BB1_8:
	and.pred  	%p28, %p4, %p2;
	not.pred 	%p29, %p28;
	@%p29 bra 	$L__BB1_10;
	add.s32 	%r89, %r119, 3;
	cvt.u64.u32 	%rd10, %r89;
	add.s64 	%rd11, %rd1, %rd10;
	ld.global.u8 	%r90, [%rd11];
	add.s32 	%r123, %r123, %r90;
	add.s32 	%r124, %r124, 1;
$L__BB1_10:
	and.pred  	%p30, %p4, %p3;
	not.pred 	%p31, %p30;
	@%p31 bra 	$L__BB1_12;
	add.s32 	%r91, %r119, 4;
	cvt.u64.u32 	%rd12, %r91;
	add.s64 	%rd13, %rd1, %rd12;
	ld.global.u8 	%r92, [%rd13];
	add.s32 	%r123, %r123, %r92;
	add.s32 	%r124, %r124, 1;
$L__BB1_12:
	setp.gt.s32 	%p32, %r1, 0;
	add.s32 	%r93, %r1, -1;
	setp.lt.u32 	%p33, %r93, %r64;
	and.pred  	%p34, %p32, %p33;
	and.pred  	%p35, %p4, %p34;
	not.pred 	%p36, %p35;
	@%p36 bra 	$L__BB1_14;
	add.s32 	%r94, %r119, 5;
	cvt.u64.u32 	%rd14, %r94;
	add.s64 	%rd15, %rd1, %rd14;
	ld.global.u8 	%r95, [%rd15];
	add.s32 	%r123, %r123, %r95;
	add.s32 	%r124, %r124, 1;
$L__BB1_14:
	setp.lt.s32 	%p37, %r1, 0;
	not.pred 	%p38, %p4;
	or.pred  	%p39, %p38, %p37;
	@%p39 bra 	$L__BB1_16;
	add.s32 	%r96, %r119, 6;
	cvt.u64.u32 	%rd16, %r96;
	add.s64 	%rd17, %rd1, %rd16;
	ld.global.u8 	%r97, [%rd17];
	add.s32 	%r123, %r123, %r97;
	add.s32 	%r124, %r124, 1;
$L__BB1_16:
	setp.gt.s32 	%p40, %r1, -2;
	add.s32 	%r98, %r1, 1;
	setp.lt.u32 	%p41, %r98, %r64;
	and.pred  	%p42, %p40, %p41;
	and.pred  	%p43, %p4, %p42;
	not.pred 	%p44, %p43;
	@%p44 bra 	$L__BB1_18;
	add.s32 	%r99, %r119, 7;
	cvt.u64.u32 	%rd18, %r99;
	add.s64 	%rd19, %rd1, %rd18;
	ld.global.u8 	%r100, [%rd19];
	add.s32 	%r123, %r123, %r100;
	add.s32 	%r124, %r124, 1;
$L__BB1_18:
	setp.gt.s32 	%p45, %r1, -3;
	add.s32 	%r101, %r1, 2;
	setp.lt.u32 	%p46, %r101, %r64;
	and.pred  	%p47, %p45, %p46;
	and.pred  	%p48, %p4, %p47;
	not.pred 	%p49, %p48;
	@%p49 bra 	$L__BB1_20;
	add.s32 	%r102, %r119, 8;
	cvt.u64.u32 	%rd20, %r102;
	add.s64 	%rd21, %rd1, %rd20;
	ld.global.u8 	%r103, [%rd21];
	add.s32 	%r123, %r123, %r103;
	add.s32 	%r124, %r124, 1;
$L__BB1_20:
	setp.gt.s32 	%p50, %r1, -4;
	add.s32 	%r104, %r1, 3;
	setp.lt.u32 	%p51, %r104, %r64;
	and.pred  	%p52, %p50, %p51;
	and.pred  	%p53, %p4, %p52;
	not.pred 	%p54, %p53;
	@%p54 bra 	$L__BB1_22;
	add.s32 	%r105, %r119, 9;
	cvt.u64.u32 	%rd22, %r105;
	add.s64 	%rd23, %rd1, %rd22;
	ld.global.u8 	%r106, [%rd23];
	add.s32 	%r123, %r123, %r106;
	add.s32 	%r124, %r124, 1;
$L__BB1_22:
	setp.gt.s32 	%p55, %r1, -5;
	add.s32 	%r107, %r1, 4;
	setp.lt.u32 	%p56, %r107, %r64;
	and.pred  	%p57, %p55, %p56;
	and.pred  	%p58, %p4, %p57;
	not.pred 	%p59, %p58;
	@%p59 bra 	$L__BB1_24;
	add.s32 	%r108, %r119, 10;
	cvt.u64.u32 	%rd24, %r108;
	add.s64 	%rd25, %rd1, %rd24;
	ld.global.u8 	%r109, [%rd25];
	add.s32 	%r123, %r123, %r109;
	add.s32 	%r124, %r124, 1;
$L__BB1_24:
	setp.gt.s32 	%p60, %r1, -6;
	add.s32 	%r110, %r1, 5;
	setp.lt.u32 	%p61, %r110, %r64;
	and.pred  	%p62, %p60, %p61;
	and.pred  	%p63, %p4, %p62;
	not.pred 	%p64, %p63;
	@%p64 bra 	$L__BB1_26;
	add.s32 	%r111, %r119, 11;
	cvt.u64.u32 	%rd26, %r111;
	add.s64 	%rd27, %rd1, %rd26;
	ld.global.u8 	%r112, [%rd27];
	add.s32 	%r123, %r123, %r112;
	add.s32 	%r124, %r124, 1;
$L__BB1_26:
	setp.gt.s32 	%p65, %r1, -7;
	add.s32 	%r113, %r1, 6;
	setp.lt.u32 	%p66, %r113, %r64;
	and.pred  	%p67, %p65, %p66;
	and.pred  	%p68, %p4, %p67;
	not.pred 	%p69, %p68;
	@%p69 bra 	$L__BB1_28;
	add.s32 	%r114, %r119, 12;
	cvt.u64.u32 	%rd28, %r114;
	add.s64 	%rd29, %rd1, %rd28;
	ld.global.u8 	%r115, [%rd29];
	add.s32 	%r123, %r123, %r115;
	add.s32 	%r124, %r124, 1;
$L__BB1_28:
	add.s32 	%r120, %r120, 1;
	add.s32 	%r119, %r119, %r64;
	add.s32 	%r118, %r118, 1;
	setp.ne.s32 	%p70, %r120, 7;
	@%p70 bra 	$L__BB1_2;
	div.s32 	%r116, %r123, %r124;
	mad.lo.s32 	%r117, %r64, %r73, %r1;
	cvt.u64.u32 	%rd30, %r117;
	cvta.to.global.u64 	%rd31, %rd2;
	add.s64 	%rd32, %rd31, %rd30;
	st.global.u8 	[%rd32], %r116;
$L__BB1_30:
	ret;

}


// ===== COMPILED SASS (sm_100) =====

	.target	sm_100

	.elftype	@"ET_EXEC"


//--------------------- .note.nv.tkinfo           --------------------------
	.section	.note.nv.tkinfo,"",@"SHT_NOTE"
	.sectionflags	@"SHF_NOTE_NV_TKINFO"
	.tkinfo
        /*0018*/ 	.word	0x00000002
        /*0030*/ 	.string	""
        /*0030*/ 	.string	"ptxas"
        /*0030*/ 	.string	"Cuda compilation tools, release 13.0, V13.0.88"
        /*0030*/ 	.string	"Build cuda_13.0.r13.0/compiler.36424714_0"
        /*0030*/ 	.string	"-arch sm_100 -m 64 "



//--------------------- .note.nv.cuinfo           --------------------------
	.section	.note.nv.cuinfo,"",@"SHT_NOTE"
	.sectionflags	@"SHF_NOTE_NV_CUINFO"
        /*0018*/ 	.short	0x0002
        /*001a*/ 	.short	0x0064
        /*001c*/ 	.short	0x0082
	.zero		2


//--------------------- .nv.info                  --------------------------
	.section	.nv.info,"",@"SHT_CUDA_INFO"
	.align	4


	//----- nvinfo : EIATTR_REGCOUNT
	.align		4
        /*0000*/ 	.byte	0x04, 0x2f
        /*0002*/ 	.short	(.L_1 - .L_0)
	.align		4
.L_0:
        /*0004*/ 	.word	index@(_Z10box_filterPKhPhjj)
        /*0008*/ 	.word	0x00000018


	//----- nvinfo : EIATTR_FRAME_SIZE
	.align		4
.L_1:
        /*000c*/ 	.byte	0x04, 0x11
        /*000e*/ 	.short	(.L_3 - .L_2)
	.align		4
.L_2:
        /*0010*/ 	.word	index@($__internal_0_$__cuda_sm3x_div_rn_noftz_f32_slowpath)
        /*0014*/ 	.word	0x00000000


	//----- nvinfo : EIATTR_FRAME_SIZE
	.align		4
.L_3:
        /*0018*/ 	.byte	0x04, 0x11
        /*001a*/ 	.short	(.L_5 - .L_4)
	.align		4
.L_4:
        /*001c*/ 	.word	index@(_Z10box_filterPKhPhjj)
        /*0020*/ 	.word	0x00000000


	//----- nvinfo : EIATTR_REGCOUNT
	.align		4
.L_5:
        /*0024*/ 	.byte	0x04, 0x2f
        /*0026*/ 	.short	(.L_7 - .L_6)
	.align		4
.L_6:
        /*0028*/ 	.word	index@(_Z8GaussianPhS_jj)
        /*002c*/ 	.word	0x0000002c


	//----- nvinfo : EIATTR_FRAME_SIZE
	.align		4
.L_7:
        /*0030*/ 	.byte	0x04, 0x11
        /*0032*/ 	.short	(.L_9 - .L_8)
	.align		4
.L_8:
        /*0034*/ 	.word	index@(_Z8GaussianPhS_jj)
        /*0038*/ 	.word	0x00000000


	//----- nvinfo : EIATTR_MIN_STACK_SIZE
	.align		4
.L_9:
        /*003c*/ 	.byte	0x04, 0x12
        /*003e*/ 	.short	(.L_11 - .L_10)
	.align		4
.L_10:
        /*0040*/ 	.word	index@(_Z8GaussianPhS_jj)
        /*0044*/ 	.word	0x00000000


	//----- nvinfo : EIATTR_MIN_STACK_SIZE
	.align		4
.L_11:
        /*0048*/ 	.byte	0x04, 0x12
        /*004a*/ 	.short	(.L_13 - .L_12)
	.align		4
.L_12:
        /*004c*/ 	.word	index@(_Z10box_filterPKhPhjj)
        /*0050*/ 	.word	0x00000000
.L_13:


//--------------------- .nv.compat                --------------------------
	.section	.nv.compat,"",@"SHT_CUDA_COMPAT_INFO"
	.align	4
        /*0000*/ 	.byte	0x02, 0x09, 0x00, 0x00, 0x02, 0x02, 0x01, 0x00, 0x02, 0x05, 0x05, 0x00, 0x03, 0x07, 0x01, 0x01
        /*0010*/ 	.byte	0x02, 0x03, 0x00, 0x00, 0x02, 0x06, 0x01, 0x00, 0x04, 0x0b, 0x08, 0x00, 0x01, 0x00, 0x00, 0x00
        /*0020*/ 	.byte	0x00, 0x00, 0x00, 0x00


//--------------------- .nv.info._Z8GaussianPhS_jj --------------------------
	.section	.nv.info._Z8GaussianPhS_jj,"",@"SHT_CUDA_INFO"
	.sectionflags	@""
	.align	4


	//----- nvinfo : EIATTR_CUDA_API_VERSION
	.align		4
        /*0000*/ 	.byte	0x04, 0x37
        /*0002*/ 	.short	(.L_15 - .L_14)
.L_14:
        /*0004*/ 	.word	0x00000082


	//----- nvinfo : EIATTR_KPARAM_INFO
	.align		4
.L_15:
        /*0008*/ 	.byte	0x04, 0x17
        /*000a*/ 	.short	(.L_17 - .L_16)
.L_16:
        /*000c*/ 	.word	0x00000000
        /*0010*/ 	.short	0x0003
        /*0012*/ 	.short	0x0014
        /*0014*/ 	.byte	0x00, 0xf0, 0x11, 0x00


	//----- nvinfo : EIATTR_KPARAM_INFO
	.align		4
.L_17:
        /*0018*/ 	.byte	0x04, 0x17
        /*001a*/ 	.short	(.L_19 - .L_18)
.L_18:
        /*001c*/ 	.word	0x00000000
        /*0020*/ 	.short	0x0002
        /*0022*/ 	.short	0x0010
        /*0024*/ 	.byte	0x00, 0xf0, 0x11, 0x00


	//----- nvinfo : EIATTR_KPARAM_INFO
	.align		4
.L_19:
        /*0028*/ 	.byte	0x04, 0x17
        /*002a*/ 	.short	(.L_21 - .L_20)
.L_20:
        /*002c*/ 	.word	0x00000000
        /*0030*/ 	.short	0x0001
        /*0032*/ 	.short	0x0008
        /*0034*/ 	.byte	0x00, 0xf5, 0x21, 0x00


	//----- nvinfo : EIATTR_KPARAM_INFO
	.align		4
.L_21:
        /*0038*/ 	.byte	0x04, 0x17
        /*003a*/ 	.short	(.L_23 - .L_22)
.L_22:
        /*003c*/ 	.word	0x00000000
        /*0040*/ 	.short	0x0000
        /*0042*/ 	.short	0x0000
        /*0044*/ 	.byte	0x00, 0xf5, 0x21, 0x00


	//----- nvinfo : EIATTR_SPARSE_MMA_MASK
	.align		4
.L_23:
        /*0048*/ 	.byte	0x03, 0x50
        /*004a*/ 	.short	0x0000


	//----- nvinfo : EIATTR_MAXREG_COUNT
	.align		4
        /*004c*/ 	.byte	0x03, 0x1b
        /*004e*/ 	.short	0x00ff


	//----- nvinfo : EIATTR_MERCURY_ISA_VERSION
	.align		4
        /*0050*/ 	.byte	0x03, 0x5f
        /*0052*/ 	.short	0x0101


	//----- nvinfo : EIATTR_VRC_CTA_INIT_COUNT
	.align		4
        /*0054*/ 	.byte	0x02, 0x4a
	.zero		1
	.zero		1


	//----- nvinfo : EIATTR_EXIT_INSTR_OFFSETS
	.align		4
        /*0058*/ 	.byte	0x04, 0x1c
        /*005a*/ 	.short	(.L_25 - .L_24)


	//   ....[0]....
.L_24:
        /*005c*/ 	.word	0x000000c0


	//   ....[1]....
        /*0060*/ 	.word	0x00000ea0


	//----- nvinfo : EIATTR_CBANK_PARAM_SIZE
	.align		4
.L_25:
        /*0064*/ 	.byte	0x03, 0x19
        /*0066*/ 	.short	0x0018


	//----- nvinfo : EIATTR_PARAM_CBANK
	.align		4
        /*0068*/ 	.byte	0x04, 0x0a
        /*006a*/ 	.short	(.L_27 - .L_26)
	.align		4
.L_26:
        /*006c*/ 	.word	index@(.nv.constant0._Z8GaussianPhS_jj)
        /*0070*/ 	.short	0x0380
        /*0072*/ 	.short	0x0018


	//----- nvinfo : EIATTR_SW_WAR
	.align		4
.L_27:
        /*0074*/ 	.byte	0x04, 0x36
        /*0076*/ 	.short	(.L_29 - .L_28)
.L_28:
        /*0078*/ 	.word	0x00000008
.L_29:


//--------------------- .nv.info._Z10box_filterPKhPhjj --------------------------
	.section	.nv.info._Z10box_filterPKhPhjj,"",@"SHT_CUDA_INFO"
	.sectionflags	@""
	.align	4


	//----- nvinfo : EIATTR_CUDA_API_VERSION
	.align		4
        /*0000*/ 	.byte	0x04, 0x37
        /*0002*/ 	.short	(.L_31 - .L_30)
.L_30:
        /*0004*/ 	.word	0x00000082


	//----- nvinfo : EIATTR_KPARAM_INFO
	.align		4
.L_31:
        /*0008*/ 	.byte	0x04, 0x17
        /*000a*/ 	.short	(.L_33 - .L_32)
.L_32:
        /*000c*/ 	.word	0x00000000
        /*0010*/ 	.short	0x0003
        /*0012*/ 	.short	0x0014
        /*0014*/ 	.byte	0x00, 0xf0, 0x11, 0x00


	//----- nvinfo : EIATTR_KPARAM_INFO
	.align		4
.L_33:
        /*0018*/ 	.byte	0x04, 0x17
        /*001a*/ 	.short	(.L_35 - .L_34)
.L_34:
        /*001c*/ 	.word	0x00000000
        /*0020*/ 	.short	0x0002
        /*0022*/ 	.short	0x0010
        /*0024*/ 	.byte	0x00, 0xf0, 0x11, 0x00


	//----- nvinfo : EIATTR_KPARAM_INFO
	.align		4
.L_35:
        /*0028*/ 	.byte	0x04, 0x17
        /*002a*/ 	.short	(.L_37 - .L_36)
.L_36:
        /*002c*/ 	.word	0x00000000
        /*0030*/ 	.short	0x0001
        /*0032*/ 	.short	0x0008
        /*0034*/ 	.byte	0x00, 0xf5, 0x21, 0x00


	//----- nvinfo : EIATTR_KPARAM_INFO
	.align		4
.L_37:
        /*0038*/ 	.byte	0x04, 0x17
        /*003a*/ 	.short	(.L_39 - .L_38)
.L_38:
        /*003c*/ 	.word	0x00000000
        /*0040*/ 	.short	0x0000
        /*0042*/ 	.short	0x0000
        /*0044*/ 	.byte	0x00, 0xf5, 0x21, 0x00


	//----- nvinfo : EIATTR_SPARSE_MMA_MASK
	.align		4
.L_39:
        /*0048*/ 	.byte	0x03, 0x50
        /*004a*/ 	.short	0x0000


	//----- nvinfo : EIATTR_MAXREG_COUNT
	.align		4
        /*004c*/ 	.byte	0x03, 0x1b
        /*004e*/ 	.short	0x00ff


	//----- nvinfo : EIATTR_NUM_BARRIERS
	.align		4
        /*0050*/ 	.byte	0x02, 0x4c
        /*0052*/ 	.byte	0x01
	.zero		1


	//----- nvinfo : EIATTR_MERCURY_ISA_VERSION
	.align		4
        /*0054*/ 	.byte	0x03, 0x5f
        /*0056*/ 	.short	0x0101


	//----- nvinfo : EIATTR_VRC_CTA_INIT_COUNT
	.align		4
        /*0058*/ 	.byte	0x02, 0x4a
	.zero		1
	.zero		1


	//----- nvinfo : EIATTR_EXIT_INSTR_OFFSETS
	.align		4
        /*005c*/ 	.byte	0x04, 0x1c
        /*005e*/ 	.short	(.L_41 - .L_40)


	//   ....[0]....
.L_40:
        /*0060*/ 	.word	0x00000150


	//   ....[1]....
        /*0064*/ 	.word	0x00000280


	//   ....[2]....
        /*0068*/ 	.word	0x000009e0


	//----- nvinfo : EIATTR_CRS_STACK_SIZE
	.align		4
.L_41:
        /*006c*/ 	.byte	0x04, 0x1e
        /*006e*/ 	.short	(.L_43 - .L_42)
.L_42:
        /*0070*/ 	.word	0x00000000


	//----- nvinfo : EIATTR_CBANK_PARAM_SIZE
	.align		4
.L_43:
        /*0074*/ 	.byte	0x03, 0x19
        /*0076*/ 	.short	0x0018


	//----- nvinfo : EIATTR_PARAM_CBANK
	.align		4
        /*0078*/ 	.byte	0x04, 0x0a
        /*007a*/ 	.short	(.L_45 - .L_44)
	.align		4
.L_44:
        /*007c*/ 	.word	index@(.nv.constant0._Z10box_filterPKhPhjj)
        /*0080*/ 	.short	0x0380
        /*0082*/ 	.short	0x0018


	//----- nvinfo : EIATTR_SW_WAR
	.align		4
.L_45:
        /*0084*/ 	.byte	0x04, 0x36
        /*0086*/ 	.short	(.L_47 - .L_46)
.L_46:
        /*0088*/ 	.word	0x00000008
.L_47:


//--------------------- .nv.callgraph             --------------------------
	.section	.nv.callgraph,"",@"SHT_CUDA_CALLGRAPH"
	.align	4
	.sectionentsize	8
	.align		4
        /*0000*/ 	.word	0x00000000
	.align		4
        /*0004*/ 	.word	0xffffffff
	.align		4
        /*0008*/ 	.word	0x00000000
	.align		4
        /*000c*/ 	.word	0xfffffffe
	.align		4
        /*0010*/ 	.word	0x00000000
	.align		4
        /*0014*/ 	.word	0xfffffffd
	.align		4
        /*0018*/ 	.word	0x00000000
	.align		4
        /*001c*/ 	.word	0xfffffffc


//--------------------- .text._Z8GaussianPhS_jj   --------------------------
	.section	.text._Z8GaussianPhS_jj,"ax",@progbits
	.align	128
        .global         _Z8GaussianPhS_jj
        .type           _Z8GaussianPhS_jj,@function
        .size           _Z8GaussianPhS_jj,(.L_x_18 - _Z8GaussianPhS_jj)
        .other          _Z8GaussianPhS_jj,@"STO_CUDA_ENTRY STV_DEFAULT"
_Z8GaussianPhS_jj:
.text._Z8GaussianPhS_jj:
[----:B------:R-:W-:Y:S01]  /*0000*/  LDC R1, c[0x0][0x37c] ;  /* 0x0000df00ff017b82 */ /* 0x000fe20000000800 */
[----:B------:R-:W0:Y:S07]  /*0010*/  S2R R3, SR_TID.Y ;  /* 0x0000000000037919 */ /* 0x000e2e0000002200 */
[----:B------:R-:W1:Y:S01]  /*0020*/  LDC R5, c[0x0][0x360] ;  /* 0x0000d800ff057b82 */ /* 0x000e620000000800 */
[----:B------:R-:W2:Y:S01]  /*0030*/  LDCU.64 UR8, c[0x0][0x390] ;  /* 0x00007200ff0877ac */ /* 0x000ea20008000a00 */
[----:B------:R-:W1:Y:S06]  /*0040*/  S2R R0, SR_TID.X ;  /* 0x0000000000007919 */ /* 0x000e6c0000002100 */
[----:B------:R-:W0:Y:S08]  /*0050*/  S2UR UR5, SR_CTAID.Y ;  /* 0x00000000000579c3 */ /* 0x000e300000002600 */
[----:B------:R-:W0:Y:S08]  /*0060*/  LDC R2, c[0x0][0x364] ;  /* 0x0000d900ff027b82 */ /* 0x000e300000000800 */
[----:B------:R-:W1:Y:S01]  /*0070*/  S2UR UR4, SR_CTAID.X ;  /* 0x00000000000479c3 */ /* 0x000e620000002500 */
[----:B0-----:R-:W-:-:S05]  /*0080*/  IMAD R2, R2, UR5, R3 ;  /* 0x0000000502027c24 */ /* 0x001fca000f8e0203 */
[----:B--2---:R-:W-:Y:S01]  /*0090*/  ISETP.GE.U32.AND P0, PT, R2, UR9, PT ;  /* 0x0000000902007c0c */ /* 0x004fe2000bf06070 */
[----:B-1----:R-:W-:-:S05]  /*00a0*/  IMAD R5, R5, UR4, R0 ;  /* 0x0000000405057c24 */ /* 0x002fca000f8e0200 */
[----:B------:R-:W-:-:S13]  /*00b0*/  ISETP.GE.U32.OR P0, PT, R5, UR8, P0 ;  /* 0x0000000805007c0c */ /* 0x000fda0008706470 */
[----:B------:R-:W-:Y:S05]  /*00c0*/  @P0 EXIT ;  /* 0x000000000000094d */ /* 0x000fea0003800000 */
[C---:B------:R-:W-:Y:S01]  /*00d0*/  VIADD R0, R5.reuse, 0xfffffffb ;  /* 0xfffffffb05007836 */ /* 0x040fe20000000000 */
[----:B------:R-:W0:Y:S01]  /*00e0*/  LDCU.64 UR6, c[0x0][0x358] ;  /* 0x00006b00ff0677ac */ /* 0x000e220008000a00 */
[C---:B------:R-:W-:Y:S02]  /*00f0*/  VIADD R3, R5.reuse, 0xfffffffd ;  /* 0xfffffffd05037836 */ /* 0x040fe40000000000 */
[C---:B------:R-:W-:Y:S01]  /*0100*/  VIADD R4, R5.reuse, 0xfffffffa ;  /* 0xfffffffa05047836 */ /* 0x040fe20000000000 */
[----:B------:R-:W-:Y:S01]  /*0110*/  ISETP.GE.U32.AND P0, PT, R0, UR8, PT ;  /* 0x0000000800007c0c */ /* 0x000fe2000bf06070 */
[----:B------:R-:W-:Y:S01]  /*0120*/  VIADD R0, R5, 0xfffffffe ;  /* 0xfffffffe05007836 */ /* 0x000fe20000000000 */
[----:B------:R-:W-:Y:S01]  /*0130*/  ISETP.GE.U32.AND P1, PT, R3, UR8, PT ;  /* 0x0000000803007c0c */ /* 0x000fe2000bf26070 */
[----:B------:R-:W-:Y:S01]  /*0140*/  IMAD.MOV.U32 R10, RZ, RZ, R2 ;  /* 0x000000ffff0a7224 */ /* 0x000fe200078e0002 */
[C---:B------:R-:W-:Y:S01]  /*0150*/  ISETP.GT.AND P0, PT, R5.reuse, 0x4, !P0 ;  /* 0x000000040500780c */ /* 0x040fe20004704270 */
[----:B------:R-:W-:Y:S01]  /*0160*/  IMAD.MOV.U32 R3, RZ, RZ, RZ ;  /* 0x000000ffff037224 */ /* 0x000fe200078e00ff */
[----:B------:R-:W-:Y:S01]  /*0170*/  ISETP.GE.U32.AND P2, PT, R0, UR8, PT ;  /* 0x0000000800007c0c */ /* 0x000fe2000bf46070 */
[----:B------:R-:W-:Y:S01]  /*0180*/  VIADD R0, R2, 0xfffffffa ;  /* 0xfffffffa02007836 */ /* 0x000fe20000000000 */
[----:B------:R-:W-:Y:S01]  /*0190*/  ISETP.GE.U32.AND P3, PT, R4, UR8, PT ;  /* 0x0000000804007c0c */ /* 0x000fe2000bf66070 */
[----:B------:R-:W1:Y:S01]  /*01a0*/  LDCU UR9, c[0x0][0x394] ;  /* 0x00007280ff0977ac */ /* 0x000e620008000800 */
[C---:B------:R-:W-:Y:S01]  /*01b0*/  ISETP.GT.AND P4, PT, R5.reuse, 0x2, !P1 ;  /* 0x000000020500780c */ /* 0x040fe20004f84270 */
[----:B------:R-:W-:Y:S01]  /*01c0*/  IMAD R9, R0, UR8, R5 ;  /* 0x0000000800097c24 */ /* 0x000fe2000f8e0205 */
[----:B------:R-:W-:Y:S01]  /*01d0*/  P2R R4, PR, RZ, 0x1 ;  /* 0x00000001ff047803 */ /* 0x000fe20000000000 */
[----:B------:R-:W-:Y:S01]  /*01e0*/  IMAD.MOV.U32 R0, RZ, RZ, RZ ;  /* 0x000000ffff007224 */ /* 0x000fe200078e00ff */
[----:B------:R-:W-:Y:S01]  /*01f0*/  ISETP.GT.AND P1, PT, R5, 0x1, !P2 ;  /* 0x000000010500780c */ /* 0x000fe20005724270 */
[----:B------:R-:W-:Y:S01]  /*0200*/  VIADD R9, R9, 0xfffffffa ;  /* 0xfffffffa09097836 */ /* 0x000fe20000000000 */
[----:B------:R-:W-:Y:S01]  /*0210*/  ISETP.GT.AND P0, PT, R5, 0x5, !P3 ;  /* 0x000000050500780c */ /* 0x000fe20005f04270 */
[----:B------:R-:W2:Y:S01]  /*0220*/  LDCU UR10, c[0x0][0x390] ;  /* 0x00007200ff0a77ac */ /* 0x000ea20008000800 */
[----:B------:R-:W-:-:S02]  /*0230*/  P2R R6, PR, RZ, 0x10 ;  /* 0x00000010ff067803 */ /* 0x000fc40000000000 */
[----:B------:R-:W-:Y:S01]  /*0240*/  P2R R7, PR, RZ, 0x2 ;  /* 0x00000002ff077803 */ /* 0x000fe20000000000 */
[----:B------:R-:W-:Y:S01]  /*0250*/  UMOV UR4, 0xfffffffa ;  /* 0xfffffffa00047882 */ /* 0x000fe20000000000 */
[----:B0-----:R-:W-:-:S07]  /*0260*/  P2R R8, PR, RZ, 0x1 ;  /* 0x00000001ff087803 */ /* 0x001fce0000000000 */
.L_x_0:
[----:B------:R-:W-:Y:S01]  /*0270*/  VIADD R11, R10, 0xfffffffa ;  /* 0xfffffffa0a0b7836 */ /* 0x000fe20000000000 */
[----:B------:R-:W-:Y:S02]  /*0280*/  ISETP.NE.AND P0, PT, R8, RZ, PT ;  /* 0x000000ff0800720c */ /* 0x000fe40003f05270 */
[----:B------:R-:W-:Y:S02]  /*0290*/  ISETP.NE.AND P1, PT, R4, RZ, PT ;  /* 0x000000ff0400720c */ /* 0x000fe40003f25270 */
[C---:B-1----:R-:W-:Y:S02]  /*02a0*/  ISETP.GE.U32.AND P6, PT, R11.reuse, UR9, PT ;  /* 0x000000090b007c0c */ /* 0x042fe4000bfc6070 */
[----:B------:R-:W-:Y:S02]  /*02b0*/  ISETP.NE.AND P2, PT, R6, RZ, PT ;  /* 0x000000ff0600720c */ /* 0x000fe40003f45270 */
[----:B------:R-:W-:Y:S01]  /*02c0*/  ISETP.GT.AND P6, PT, R11, -0x1, !P6 ;  /* 0xffffffff0b00780c */ /* 0x000fe200077c4270 */
[----:B------:R-:W-:-:S03]  /*02d0*/  VIADD R11, R5, 0xfffffffc ;  /* 0xfffffffc050b7836 */ /* 0x000fc60000000000 */
[----:B------:R-:W-:Y:S02]  /*02e0*/  PLOP3.LUT P3, PT, P6, P0, PT, 0x80, 0x8 ;  /* 0x000000000008781c */ /* 0x000fe40003761070 */
[----:B------:R-:W-:Y:S02]  /*02f0*/  PLOP3.LUT P2, PT, P6, P2, PT, 0x80, 0x8 ;  /* 0x000000000008781c */ /* 0x000fe40003745070 */
[----:B------:R-:W-:Y:S02]  /*0300*/  P2R R15, PR, RZ, 0x8 ;  /* 0x00000008ff0f7803 */ /* 0x000fe40000000000 */
[----:B------:R-:W-:Y:S02]  /*0310*/  ISETP.LT.OR P5, PT, R5, RZ, !P6 ;  /* 0x000000ff0500720c */ /* 0x000fe400077a1670 */
[----:B------:R-:W-:-:S05]  /*0320*/  P2R R17, PR, RZ, 0x4 ;  /* 0x00000004ff117803 */ /* 0x000fca0000000000 */
[----:B------:R-:W0:Y:S02]  /*0330*/  @P3 LDC.64 R40, c[0x0][0x380] ;  /* 0x0000e000ff283b82 */ /* 0x000e240000000a00 */
[----:B------:R-:W-:-:S06]  /*0340*/  @P2 VIADD R27, R9, 0x3 ;  /* 0x00000003091b2836 */ /* 0x000fcc0000000000 */
[----:B------:R-:W1:Y:S01]  /*0350*/  @!P5 LDC.64 R20, c[0x0][0x380] ;  /* 0x0000e000ff14db82 */ /* 0x000e620000000a00 */
[----:B0-----:R-:W-:-:S05]  /*0360*/  @P3 IADD3 R40, P0, PT, R9, R40, RZ ;  /* 0x0000002809283210 */ /* 0x001fca0007f1e0ff */
[----:B------:R-:W-:Y:S01]  /*0370*/  @P3 IMAD.X R41, RZ, RZ, R41, P0 ;  /* 0x000000ffff293224 */ /* 0x000fe200000e0629 */
[----:B------:R-:W-:Y:S02]  /*0380*/  PLOP3.LUT P3, PT, P6, P1, PT, 0x80, 0x8 ;  /* 0x000000000008781c */ /* 0x000fe40003763070 */
[----:B------:R-:W-:Y:S02]  /*0390*/  ISETP.NE.AND P1, PT, R7, RZ, PT ;  /* 0x000000ff0700720c */ /* 0x000fe40003f25270 */
[----:B------:R-:W-:Y:S02]  /*03a0*/  P2R R14, PR, RZ, 0x8 ;  /* 0x00000008ff0e7803 */ /* 0x000fe40000000000 */
[----:B------:R-:W-:-:S04]  /*03b0*/  PLOP3.LUT P1, PT, P6, P1, PT, 0x80, 0x8 ;  /* 0x000000000008781c */ /* 0x000fc80003723070 */
[----:B------:R-:W-:-:S03]  /*03c0*/  P2R R18, PR, RZ, 0x2 ;  /* 0x00000002ff127803 */ /* 0x000fc60000000000 */
[----:B------:R-:W0:Y:S01]  /*03d0*/  @P3 LDC.64 R12, c[0x0][0x380] ;  /* 0x0000e000ff0c3b82 */ /* 0x000e220000000a00 */
[----:B------:R-:W-:-:S05]  /*03e0*/  @P3 VIADD R31, R9, 0x1 ;  /* 0x00000001091f3836 */ /* 0x000fca0000000000 */
[----:B------:R-:W-:Y:S01]  /*03f0*/  @P1 VIADD R25, R9, 0x4 ;  /* 0x0000000409191836 */ /* 0x000fe20000000000 */
[----:B0-----:R-:W-:-:S05]  /*0400*/  @P3 IADD3 R30, P0, PT, R31, R12, RZ ;  /* 0x0000000c1f1e3210 */ /* 0x001fca0007f1e0ff */
[----:B------:R-:W-:Y:S01]  /*0410*/  @P3 IMAD.X R31, RZ, RZ, R13, P0 ;  /* 0x000000ffff1f3224 */ /* 0x000fe200000e060d */
[----:B--2---:R-:W-:Y:S01]  /*0420*/  ISETP.GE.U32.AND P0, PT, R11, UR10, PT ;  /* 0x0000000a0b007c0c */ /* 0x004fe2000bf06070 */
[----:B------:R-:W-:-:S03]  /*0430*/  VIADD R11, R5, 0xffffffff ;  /* 0xffffffff050b7836 */ /* 0x000fc60000000000 */
[----:B------:R-:W-:-:S04]  /*0440*/  ISETP.GT.AND P0, PT, R5, 0x3, !P0 ;  /* 0x000000030500780c */ /* 0x000fc80004704270 */
[----:B------:R-:W-:-:S04]  /*0450*/  PLOP3.LUT P3, PT, P6, P0, PT, 0x80, 0x8 ;  /* 0x000000000008781c */ /* 0x000fc80003761070 */
[----:B------:R-:W-:-:S09]  /*0460*/  P2R R16, PR, RZ, 0x8 ;  /* 0x00000008ff107803 */ /* 0x000fd20000000000 */
[----:B------:R-:W0:Y:S01]  /*0470*/  @P3 LDC.64 R12, c[0x0][0x380] ;  /* 0x0000e000ff0c3b82 */ /* 0x000e220000000a00 */
[----:B------:R-:W-:-:S05]  /*0480*/  @P3 VIADD R29, R9, 0x2 ;  /* 0x00000002091d3836 */ /* 0x000fca0000000000 */
[----:B0-----:R-:W-:-:S05]  /*0490*/  @P3 IADD3 R28, P0, PT, R29, R12, RZ ;  /* 0x0000000c1d1c3210 */ /* 0x001fca0007f1e0ff */
[----:B------:R-:W-:Y:S02]  /*04a0*/  @P3 IMAD.X R29, RZ, RZ, R13, P0 ;  /* 0x000000ffff1d3224 */ /* 0x000fe400000e060d */
[----:B------:R-:W0:Y:S02]  /*04b0*/  @P2 LDC.64 R12, c[0x0][0x380] ;  /* 0x0000e000ff0c2b82 */ /* 0x000e240000000a00 */
[----:B0-----:R-:W-:-:S05]  /*04c0*/  @P2 IADD3 R26, P0, PT, R27, R12, RZ ;  /* 0x0000000c1b1a2210 */ /* 0x001fca0007f1e0ff */
[----:B------:R-:W-:Y:S02]  /*04d0*/  @P2 IMAD.X R27, RZ, RZ, R13, P0 ;  /* 0x000000ffff1b2224 */ /* 0x000fe400000e060d */
[----:B------:R-:W0:Y:S02]  /*04e0*/  @P1 LDC.64 R12, c[0x0][0x380] ;  /* 0x0000e000ff0c1b82 */ /* 0x000e240000000a00 */
[----:B0-----:R-:W-:Y:S02]  /*04f0*/  @P1 IADD3 R24, P0, PT, R25, R12, RZ ;  /* 0x0000000c19181210 */ /* 0x001fe40007f1e0ff */
[----:B------:R-:W-:-:S03]  /*0500*/  P2R R12, PR, RZ, 0x20 ;  /* 0x00000020ff0c7803 */ /* 0x000fc60000000000 */
[----:B------:R-:W-:Y:S01]  /*0510*/  @P1 IMAD.X R25, RZ, RZ, R13, P0 ;  /* 0x000000ffff191224 */ /* 0x000fe200000e060d */
[----:B------:R-:W-:-:S04]  /*0520*/  ISETP.GE.U32.AND P0, PT, R11, UR10, PT ;  /* 0x0000000a0b007c0c */ /* 0x000fc8000bf06070 */
[----:B------:R-:W-:-:S04]  /*0530*/  ISETP.GT.AND P0, PT, R5, RZ, !P0 ;  /* 0x000000ff0500720c */ /* 0x000fc80004704270 */
[----:B------:R-:W-:-:S04]  /*0540*/  PLOP3.LUT P1, PT, P6, P0, PT, 0x80, 0x8 ;  /* 0x000000000008781c */ /* 0x000fc80003721070 */
[----:B------:R-:W-:-:S09]  /*0550*/  P2R R13, PR, RZ, 0x2 ;  /* 0x00000002ff0d7803 */ /* 0x000fd20000000000 */
[----:B------:R-:W0:Y:S01]  /*0560*/  @P1 LDC.64 R22, c[0x0][0x380] ;  /* 0x0000e000ff161b82 */ /* 0x000e220000000a00 */
[----:B------:R-:W-:-:S05]  /*0570*/  @P1 VIADD R11, R9, 0x5 ;  /* 0x00000005090b1836 */ /* 0x000fca0000000000 */
[----:B0-----:R-:W-:Y:S01]  /*0580*/  @P1 IADD3 R22, P0, PT, R11, R22, RZ ;  /* 0x000000160b161210 */ /* 0x001fe20007f1e0ff */
[----:B------:R-:W-:-:S04]  /*0590*/  @!P5 VIADD R11, R9, 0x6 ;  /* 0x00000006090bd836 */ /* 0x000fc80000000000 */
[----:B------:R-:W-:Y:S01]  /*05a0*/  @P1 IMAD.X R23, RZ, RZ, R23, P0 ;  /* 0x000000ffff171224 */ /* 0x000fe200000e0617 */
[----:B-1----:R-:W-:-:S05]  /*05b0*/  @!P5 IADD3 R20, P0, PT, R11, R20, RZ ;  /* 0x000000140b14d210 */ /* 0x002fca0007f1e0ff */
[----:B------:R-:W-:Y:S01]  /*05c0*/  @!P5 IMAD.X R21, RZ, RZ, R21, P0 ;  /* 0x000000ffff15d224 */ /* 0x000fe200000e0615 */
[----:B------:R-:W-:-:S04]  /*05d0*/  ISETP.NE.AND P5, PT, R13, RZ, PT ;  /* 0x000000ff0d00720c */ /* 0x000fc80003fa5270 */
[----:B------:R-:W-:Y:S02]  /*05e0*/  P2R R13, PR, RZ, 0x20 ;  /* 0x00000020ff0d7803 */ /* 0x000fe40000000000 */
[----:B------:R-:W-:-:S04]  /*05f0*/  ISETP.NE.AND P5, PT, R18, RZ, PT ;  /* 0x000000ff1200720c */ /* 0x000fc80003fa5270 */
[----:B------:R-:W-:Y:S02]  /*0600*/  P2R R34, PR, RZ, 0x20 ;  /* 0x00000020ff227803 */ /* 0x000fe40000000000 */
[----:B------:R-:W-:-:S04]  /*0610*/  ISETP.NE.AND P5, PT, R17, RZ, PT ;  /* 0x000000ff1100720c */ /* 0x000fc80003fa5270 */
[----:B------:R-:W-:Y:S02]  /*0620*/  P2R R11, PR, RZ, 0x20 ;  /* 0x00000020ff0b7803 */ /* 0x000fe40000000000 */
[----:B------:R-:W-:-:S04]  /*0630*/  ISETP.NE.AND P5, PT, R16, RZ, PT ;  /* 0x000000ff1000720c */ /* 0x000fc80003fa5270 */
[----:B------:R-:W-:Y:S02]  /*0640*/  P2R R36, PR, RZ, 0x20 ;  /* 0x00000020ff247803 */ /* 0x000fe40000000000 */
[----:B------:R-:W-:Y:S01]  /*0650*/  ISETP.NE.AND P5, PT, R15, RZ, PT ;  /* 0x000000ff0f00720c */ /* 0x000fe20003fa5270 */
[----:B------:R-:W-:-:S05]  /*0660*/  VIADD R15, R5, 0x1 ;  /* 0x00000001050f7836 */ /* 0x000fca0000000000 */
[----:B------:R-:W-:-:S04]  /*0670*/  ISETP.GE.U32.AND P0, PT, R15, UR10, PT ;  /* 0x0000000a0f007c0c */ /* 0x000fc8000bf06070 */
[----:B------:R-:W-:-:S03]  /*0680*/  ISETP.GT.AND P0, PT, R5, -0x2, !P0 ;  /* 0xfffffffe0500780c */ /* 0x000fc60004704270 */
[----:B------:R-:W2:Y:S01]  /*0690*/  @P5 LDG.E.U8 R40, desc[UR6][R40.64] ;  /* 0x0000000628285981 */ /* 0x000ea2000c1e1100 */
[----:B------:R-:W-:-:S04]  /*06a0*/  PLOP3.LUT P4, PT, P6, P0, PT, 0x80, 0x8 ;  /* 0x000000000008781c */ /* 0x000fc80003781070 */
[----:B------:R-:W-:-:S09]  /*06b0*/  P2R R35, PR, RZ, 0x10 ;  /* 0x00000010ff237803 */ /* 0x000fd20000000000 */
[----:B------:R-:W0:Y:S01]  /*06c0*/  @P4 LDC.64 R18, c[0x0][0x380] ;  /* 0x0000e000ff124b82 */ /* 0x000e220000000a00 */
[----:B------:R-:W-:-:S05]  /*06d0*/  @P4 VIADD R15, R9, 0x7 ;  /* 0x00000007090f4836 */ /* 0x000fca0000000000 */
[----:B0-----:R-:W-:-:S05]  /*06e0*/  @P4 IADD3 R18, P0, PT, R15, R18, RZ ;  /* 0x000000120f124210 */ /* 0x001fca0007f1e0ff */
[----:B------:R-:W-:Y:S01]  /*06f0*/  @P4 IMAD.X R19, RZ, RZ, R19, P0 ;  /* 0x000000ffff134224 */ /* 0x000fe200000e0613 */
[----:B------:R-:W-:Y:S01]  /*0700*/  ISETP.NE.AND P4, PT, R14, RZ, PT ;  /* 0x000000ff0e00720c */ /* 0x000fe20003f85270 */
[----:B------:R-:W-:-:S05]  /*0710*/  VIADD R14, R5, 0x2 ;  /* 0x00000002050e7836 */ /* 0x000fca0000000000 */
[----:B------:R-:W-:Y:S01]  /*0720*/  ISETP.GE.U32.AND P0, PT, R14, UR10, PT ;  /* 0x0000000a0e007c0c */ /* 0x000fe2000bf06070 */
[----:B------:R-:W-:-:S03]  /*0730*/  VIADD R14, R5, 0x3 ;  /* 0x00000003050e7836 */ /* 0x000fc60000000000 */
[----:B------:R-:W-:-:S03]  /*0740*/  ISETP.GT.AND P0, PT, R5, -0x3, !P0 ;  /* 0xfffffffd0500780c */ /* 0x000fc60004704270 */
[----:B------:R-:W3:Y:S01]  /*0750*/  @P4 LDG.E.U8 R30, desc[UR6][R30.64] ;  /* 0x000000061e1e4981 */ /* 0x000ee2000c1e1100 */
[----:B------:R-:W-:Y:S01]  /*0760*/  PLOP3.LUT P3, PT, P6, P0, PT, 0x80, 0x8 ;  /* 0x000000000008781c */ /* 0x000fe20003761070 */
[----:B------:R-:W-:Y:S02]  /*0770*/  VIADD R32, R5, 0x4 ;  /* 0x0000000405207836 */ /* 0x000fe40000000000 */
[----:B------:R-:W-:Y:S01]  /*0780*/  @P5 VIADD R0, R0, 0x1 ;  /* 0x0000000100005836 */ /* 0x000fe20000000000 */
[----:B------:R-:W-:-:S09]  /*0790*/  P2R R37, PR, RZ, 0x8 ;  /* 0x00000008ff257803 */ /* 0x000fd20000000000 */
[----:B------:R-:W0:Y:S01]  /*07a0*/  @P3 LDC.64 R16, c[0x0][0x380] ;  /* 0x0000e000ff103b82 */ /* 0x000e220000000a00 */
[----:B------:R-:W-:-:S05]  /*07b0*/  @P3 VIADD R15, R9, 0x8 ;  /* 0x00000008090f3836 */ /* 0x000fca0000000000 */
[----:B0-----:R-:W-:-:S05]  /*07c0*/  @P3 IADD3 R16, P0, PT, R15, R16, RZ ;  /* 0x000000100f103210 */ /* 0x001fca0007f1e0ff */
[----:B------:R-:W-:Y:S01]  /*07d0*/  @P3 IMAD.X R17, RZ, RZ, R17, P0 ;  /* 0x000000ffff113224 */ /* 0x000fe200000e0611 */
[----:B------:R-:W-:-:S04]  /*07e0*/  ISETP.GE.U32.AND P0, PT, R14, UR10, PT ;  /* 0x0000000a0e007c0c */ /* 0x000fc8000bf06070 */
[----:B------:R-:W-:-:S04]  /*07f0*/  ISETP.GT.AND P0, PT, R5, -0x4, !P0 ;  /* 0xfffffffc0500780c */ /* 0x000fc80004704270 */
[----:B------:R-:W-:-:S13]  /*0800*/  PLOP3.LUT P2, PT, P6, P0, PT, 0x80, 0x8 ;  /* 0x000000000008781c */ /* 0x000fda0003741070 */
[----:B------:R-:W0:Y:S01]  /*0810*/  @P2 LDC.64 R14, c[0x0][0x380] ;  /* 0x0000e000ff0e2b82 */ /* 0x000e220000000a00 */
[----:B------:R-:W-:-:S05]  /*0820*/  @P2 VIADD R33, R9, 0x9 ;  /* 0x0000000909212836 */ /* 0x000fca0000000000 */
[----:B0-----:R-:W-:-:S05]  /*0830*/  @P2 IADD3 R14, P0, PT, R33, R14, RZ ;  /* 0x0000000e210e2210 */ /* 0x001fca0007f1e0ff */
[----:B------:R-:W-:Y:S01]  /*0840*/  @P2 IMAD.X R15, RZ, RZ, R15, P0 ;  /* 0x000000ffff0f2224 */ /* 0x000fe200000e060f */
[----:B------:R-:W-:-:S04]  /*0850*/  ISETP.GE.U32.AND P0, PT, R32, UR10, PT ;  /* 0x0000000a20007c0c */ /* 0x000fc8000bf06070 */
[----:B------:R-:W-:Y:S01]  /*0860*/  ISETP.GT.AND P0, PT, R5, -0x5, !P0 ;  /* 0xfffffffb0500780c */ /* 0x000fe20004704270 */
[----:B--2---:R-:W-:-:S03]  /*0870*/  @P5 IMAD.IADD R3, R3, 0x1, R40 ;  /* 0x0000000103035824 */ /* 0x004fc600078e0228 */
[----:B------:R-:W-:Y:S01]  /*0880*/  PLOP3.LUT P1, PT, P6, P0, PT, 0x80, 0x8 ;  /* 0x000000000008781c */ /* 0x000fe20003721070 */
[----:B------:R-:W-:Y:S01]  /*0890*/  @P4 VIADD R0, R0, 0x1 ;  /* 0x0000000100004836 */ /* 0x000fe20000000000 */
[----:B------:R-:W2:Y:S11]  /*08a0*/  @P2 LDG.E.U8 R14, desc[UR6][R14.64] ;  /* 0x000000060e0e2981 */ /* 0x000eb6000c1e1100 */
[----:B------:R-:W0:Y:S01]  /*08b0*/  @P1 LDC.64 R32, c[0x0][0x380] ;  /* 0x0000e000ff201b82 */ /* 0x000e220000000a00 */
[----:B------:R-:W-:-:S05]  /*08c0*/  @P1 VIADD R39, R9, 0xa ;  /* 0x0000000a09271836 */ /* 0x000fca0000000000 */
[----:B0-----:R-:W-:Y:S01]  /*08d0*/  @P1 IADD3 R38, P0, PT, R39, R32, RZ ;  /* 0x0000002027261210 */ /* 0x001fe20007f1e0ff */
[----:B------:R-:W-:-:S04]  /*08e0*/  VIADD R32, R5, 0x5 ;  /* 0x0000000505207836 */ /* 0x000fc80000000000 */
[----:B------:R-:W-:Y:S01]  /*08f0*/  @P1 IMAD.X R39, RZ, RZ, R33, P0 ;  /* 0x000000ffff271224 */ /* 0x000fe200000e0621 */
[----:B------:R-:W-:-:S04]  /*0900*/  ISETP.GE.U32.AND P0, PT, R32, UR10, PT ;  /* 0x0000000a20007c0c */ /* 0x000fc8000bf06070 */
[----:B------:R-:W-:Y:S01]  /*0910*/  ISETP.GT.AND P0, PT, R5, -0x6, !P0 ;  /* 0xfffffffa0500780c */ /* 0x000fe20004704270 */
[----:B------:R-:W4:Y:S01]  /*0920*/  @P1 LDG.E.U8 R38, desc[UR6][R38.64] ;  /* 0x0000000626261981 */ /* 0x000f22000c1e1100 */
[----:B---3--:R-:W-:Y:S02]  /*0930*/  @P4 IMAD.IADD R3, R3, 0x1, R30 ;  /* 0x0000000103034824 */ /* 0x008fe400078e021e */
[----:B------:R-:W-:-:S05]  /*0940*/  VIADD R30, R5, 0x6 ;  /* 0x00000006051e7836 */ /* 0x000fca0000000000 */
[----:B------:R-:W-:-:S04]  /*0950*/  ISETP.GE.U32.AND P5, PT, R30, UR10, PT ;  /* 0x0000000a1e007c0c */ /* 0x000fc8000bfa6070 */
[----:B------:R-:W-:Y:S02]  /*0960*/  ISETP.GT.AND P5, PT, R5, -0x7, !P5 ;  /* 0xfffffff90500780c */ /* 0x000fe40006fa4270 */
[----:B------:R-:W-:Y:S02]  /*0970*/  PLOP3.LUT P0, PT, P6, P0, PT, 0x80, 0x8 ;  /* 0x000000000008781c */ /* 0x000fe40003701070 */
[----:B------:R-:W-:Y:S02]  /*0980*/  PLOP3.LUT P6, PT, P6, P5, PT, 0x80, 0x8 ;  /* 0x000000000008781c */ /* 0x000fe400037cb070 */
[----:B------:R-:W-:-:S09]  /*0990*/  ISETP.NE.AND P5, PT, R36, RZ, PT ;  /* 0x000000ff2400720c */ /* 0x000fd20003fa5270 */
[----:B------:R-:W0:Y:S04]  /*09a0*/  @P0 LDC.64 R32, c[0x0][0x380] ;  /* 0x0000e000ff200b82 */ /* 0x000e280000000a00 */
[----:B------:R-:W3:Y:S01]  /*09b0*/  @P5 LDG.E.U8 R28, desc[UR6][R28.64] ;  /* 0x000000061c1c5981 */ /* 0x000ee2000c1e1100 */
[----:B------:R-:W-:-:S03]  /*09c0*/  @P5 VIADD R0, R0, 0x1 ;  /* 0x0000000100005836 */ /* 0x000fc60000000000 */
[----:B------:R-:W1:Y:S01]  /*09d0*/  @P6 LDC.64 R30, c[0x0][0x380] ;  /* 0x0000e000ff1e6b82 */ /* 0x000e620000000a00 */
[----:B---3--:R-:W-:Y:S01]  /*09e0*/  @P5 IMAD.IADD R3, R3, 0x1, R28 ;  /* 0x0000000103035824 */ /* 0x008fe200078e021c */
[----:B------:R-:W-:-:S13]  /*09f0*/  ISETP.NE.AND P5, PT, R11, RZ, PT ;  /* 0x000000ff0b00720c */ /* 0x000fda0003fa5270 */
[----:B------:R-:W3:Y:S01]  /*0a00*/  @P5 LDG.E.U8 R26, desc[UR6][R26.64] ;  /* 0x000000061a1a5981 */ /* 0x000ee2000c1e1100 */
[----:B------:R-:W-:Y:S02]  /*0a10*/  @P5 VIADD R0, R0, 0x1 ;  /* 0x0000000100005836 */ /* 0x000fe40000000000 */
[----:B---3--:R-:W-:Y:S01]  /*0a20*/  @P5 IMAD.IADD R3, R3, 0x1, R26 ;  /* 0x0000000103035824 */ /* 0x008fe200078e021a */
[----:B------:R-:W-:-:S13]  /*0a30*/  ISETP.NE.AND P5, PT, R34, RZ, PT ;  /* 0x000000ff2200720c */ /* 0x000fda0003fa5270 */
[----:B------:R-:W3:Y:S01]  /*0a40*/  @P5 LDG.E.U8 R24, desc[UR6][R24.64] ;  /* 0x0000000618185981 */ /* 0x000ee2000c1e1100 */
[----:B------:R-:W-:Y:S02]  /*0a50*/  @P5 VIADD R0, R0, 0x1 ;  /* 0x0000000100005836 */ /* 0x000fe40000000000 */
[----:B------:R-:W-:Y:S02]  /*0a60*/  @P0 VIADD R41, R9, 0xb ;  /* 0x0000000b09290836 */ /* 0x000fe40000000000 */
[----:B---3--:R-:W-:Y:S01]  /*0a70*/  @P5 IMAD.IADD R3, R3, 0x1, R24 ;  /* 0x0000000103035824 */ /* 0x008fe200078e0218 */
[----:B------:R-:W-:-:S13]  /*0a80*/  ISETP.NE.AND P5, PT, R13, RZ, PT ;  /* 0x000000ff0d00720c */ /* 0x000fda0003fa5270 */
[----:B------:R-:W3:Y:S01]  /*0a90*/  @P5 LDG.E.U8 R22, desc[UR6][R22.64] ;  /* 0x0000000616165981 */ /* 0x000ee2000c1e1100 */
[----:B0-----:R-:W-:-:S05]  /*0aa0*/  @P0 IADD3 R32, P3, PT, R41, R32, RZ ;  /* 0x0000002029200210 */ /* 0x001fca0007f7e0ff */
[----:B------:R-:W-:Y:S01]  /*0ab0*/  @P0 IMAD.X R33, RZ, RZ, R33, P3 ;  /* 0x000000ffff210224 */ /* 0x000fe200018e0621 */
[----:B------:R-:W-:Y:S01]  /*0ac0*/  ISETP.NE.AND P3, PT, R37, RZ, PT ;  /* 0x000000ff2500720c */ /* 0x000fe20003f65270 */
[----:B------:R-:W-:Y:S02]  /*0ad0*/  @P6 VIADD R37, R9, 0xc ;  /* 0x0000000c09256836 */ /* 0x000fe40000000000 */
[----:B------:R-:W-:Y:S01]  /*0ae0*/  @P5 VIADD R0, R0, 0x1 ;  /* 0x0000000100005836 */ /* 0x000fe20000000000 */
[----:B------:R-:W5:Y:S02]  /*0af0*/  @P0 LDG.E.U8 R32, desc[UR6][R32.64] ;  /* 0x0000000620200981 */ /* 0x000f64000c1e1100 */
[----:B-1----:R-:W-:-:S05]  /*0b00*/  @P6 IADD3 R30, P4, PT, R37, R30, RZ ;  /* 0x0000001e251e6210 */ /* 0x002fca0007f9e0ff */
[----:B------:R-:W-:Y:S01]  /*0b10*/  @P6 IMAD.X R31, RZ, RZ, R31, P4 ;  /* 0x000000ffff1f6224 */ /* 0x000fe200020e061f */
[----:B------:R-:W-:Y:S01]  /*0b20*/  ISETP.NE.AND P4, PT, R35, RZ, PT ;  /* 0x000000ff2300720c */ /* 0x000fe20003f85270 */
[----:B------:R-:W2:Y:S04]  /*0b30*/  @P3 LDG.E.U8 R16, desc[UR6][R16.64] ;  /* 0x0000000610103981 */ /* 0x000ea8000c1e1100 */
[----:B------:R-:W5:Y:S08]  /*0b40*/  @P6 LDG.E.U8 R30, desc[UR6][R30.64] ;  /* 0x000000061e1e6981 */ /* 0x000f70000c1e1100 */
[----:B------:R-:W4:Y:S01]  /*0b50*/  @P4 LDG.E.U8 R18, desc[UR6][R18.64] ;  /* 0x0000000612124981 */ /* 0x000f22000c1e1100 */
[----:B---3--:R-:W-:Y:S01]  /*0b60*/  @P5 IMAD.IADD R3, R3, 0x1, R22 ;  /* 0x0000000103035824 */ /* 0x008fe200078e0216 */
[----:B------:R-:W-:-:S13]  /*0b70*/  ISETP.NE.AND P5, PT, R12, RZ, PT ;  /* 0x000000ff0c00720c */ /* 0x000fda0003fa5270 */
[----:B------:R-:W3:Y:S01]  /*0b80*/  @!P5 LDG.E.U8 R20, desc[UR6][R20.64] ;  /* 0x000000061414d981 */ /* 0x000ee2000c1e1100 */
[----:B------:R-:W-:-:S04]  /*0b90*/  @!P5 VIADD R0, R0, 0x1 ;  /* 0x000000010000d836 */ /* 0x000fc80000000000 */
[----:B------:R-:W-:Y:S01]  /*0ba0*/  @P4 VIADD R0, R0, 0x1 ;  /* 0x0000000100004836 */ /* 0x000fe20000000000 */
[----:B------:R-:W-:-:S03]  /*0bb0*/  UIADD3 UR4, UPT, UPT, UR4, 0x1, URZ ;  /* 0x0000000104047890 */ /* 0x000fc6000fffe0ff */
[----:B------:R-:W-:Y:S01]  /*0bc0*/  @P3 VIADD R0, R0, 0x1 ;  /* 0x0000000100003836 */ /* 0x000fe20000000000 */
[----:B------:R-:W-:-:S03]  /*0bd0*/  UISETP.NE.AND UP0, UPT, UR4, 0x7, UPT ;  /* 0x000000070400788c */ /* 0x000fc6000bf05270 */
[----:B------:R-:W-:-:S04]  /*0be0*/  @P2 VIADD R0, R0, 0x1 ;  /* 0x0000000100002836 */ /* 0x000fc80000000000 */
[----:B------:R-:W-:-:S04]  /*0bf0*/  @P1 VIADD R0, R0, 0x1 ;  /* 0x0000000100001836 */ /* 0x000fc80000000000 */
[----:B------:R-:W-:Y:S02]  /*0c00*/  @P0 VIADD R0, R0, 0x1 ;  /* 0x0000000100000836 */ /* 0x000fe40000000000 */
[----:B------:R-:W-:Y:S02]  /*0c10*/  VIADD R10, R10, 0x1 ;  /* 0x000000010a0a7836 */ /* 0x000fe40000000000 */
[----:B------:R-:W-:Y:S02]  /*0c20*/  VIADD R9, R9, UR10 ;  /* 0x0000000a09097c36 */ /* 0x000fe40008000000 */
[----:B------:R-:W-:Y:S02]  /*0c30*/  @P6 VIADD R0, R0, 0x1 ;  /* 0x0000000100006836 */ /* 0x000fe40000000000 */
[----:B---3--:R-:W-:-:S04]  /*0c40*/  @!P5 IMAD.IADD R3, R3, 0x1, R20 ;  /* 0x000000010303d824 */ /* 0x008fc800078e0214 */
[----:B----4-:R-:W-:-:S04]  /*0c50*/  @P4 IMAD.IADD R3, R3, 0x1, R18 ;  /* 0x0000000103034824 */ /* 0x010fc800078e0212 */
[----:B--2---:R-:W-:-:S04]  /*0c60*/  @P3 IMAD.IADD R3, R3, 0x1, R16 ;  /* 0x0000000103033824 */ /* 0x004fc800078e0210 */
[----:B------:R-:W-:-:S04]  /*0c70*/  @P2 IMAD.IADD R3, R3, 0x1, R14 ;  /* 0x0000000103032824 */ /* 0x000fc800078e020e */
[----:B------:R-:W-:-:S04]  /*0c80*/  @P1 IMAD.IADD R3, R3, 0x1, R38 ;  /* 0x0000000103031824 */ /* 0x000fc800078e0226 */
[----:B-----5:R-:W-:-:S04]  /*0c90*/  @P0 IMAD.IADD R3, R3, 0x1, R32 ;  /* 0x0000000103030824 */ /* 0x020fc800078e0220 */
[----:B------:R-:W-:Y:S01]  /*0ca0*/  @P6 IMAD.IADD R3, R3, 0x1, R30 ;  /* 0x0000000103036824 */ /* 0x000fe200078e021e */
[----:B------:R-:W-:Y:S06]  /*0cb0*/  BRA.U UP0, `(.L_x_0) ;  /* 0xfffffff5006c7547 */ /* 0x000fec000b83ffff */
[-C--:B------:R-:W-:Y:S01]  /*0cc0*/  IABS R9, R0.reuse ;  /* 0x0000000000097213 */ /* 0x080fe20000000000 */
[----:B------:R-:W0:Y:S01]  /*0cd0*/  LDCU.64 UR4, c[0x0][0x388] ;  /* 0x00007100ff0477ac */ /* 0x000e220008000a00 */
[----:B------:R-:W-:Y:S01]  /*0ce0*/  IABS R10, R3 ;  /* 0x00000003000a7213 */ /* 0x000fe20000000000 */
[----:B------:R-:W-:Y:S01]  /*0cf0*/  IMAD R2, R2, UR10, R5 ;  /* 0x0000000a02027c24 */ /* 0x000fe2000f8e0205 */
[----:B------:R-:W1:Y:S01]  /*0d00*/  I2F.RP R4, R9 ;  /* 0x0000000900047306 */ /* 0x000e620000209400 */
[-C--:B------:R-:W-:Y:S02]  /*0d10*/  IABS R12, R0.reuse ;  /* 0x00000000000c7213 */ /* 0x080fe40000000000 */
[----:B------:R-:W-:-:S04]  /*0d20*/  LOP3.LUT R3, R3, R0, RZ, 0x3c, !PT ;  /* 0x0000000003037212 */ /* 0x000fc800078e3cff */
[----:B------:R-:W-:Y:S01]  /*0d30*/  ISETP.GE.AND P2, PT, R3, RZ, PT ;  /* 0x000000ff0300720c */ /* 0x000fe20003f46270 */
[----:B-1----:R-:W1:Y:S02]  /*0d40*/  MUFU.RCP R4, R4 ;  /* 0x0000000400047308 */ /* 0x002e640000001000 */
[----:B-1----:R-:W-:Y:S02]  /*0d50*/  VIADD R6, R4, 0xffffffe ;  /* 0x0ffffffe04067836 */ /* 0x002fe40000000000 */
[----:B------:R-:W-:-:S04]  /*0d60*/  IMAD.MOV R4, RZ, RZ, -R12 ;  /* 0x000000ffff047224 */ /* 0x000fc800078e0a0c */
[----:B------:R1:W2:Y:S02]  /*0d70*/  F2I.FTZ.U32.TRUNC.NTZ R7, R6 ;  /* 0x0000000600077305 */ /* 0x0002a4000021f000 */
[----:B-1----:R-:W-:Y:S02]  /*0d80*/  IMAD.MOV.U32 R6, RZ, RZ, RZ ;  /* 0x000000ffff067224 */ /* 0x002fe400078e00ff */
[----:B--2---:R-:W-:-:S04]  /*0d90*/  IMAD.MOV R8, RZ, RZ, -R7 ;  /* 0x000000ffff087224 */ /* 0x004fc800078e0a07 */
[----:B------:R-:W-:Y:S02]  /*0da0*/  IMAD R11, R8, R9, RZ ;  /* 0x00000009080b7224 */ /* 0x000fe400078e02ff */
[----:B------:R-:W-:Y:S02]  /*0db0*/  IMAD.MOV.U32 R8, RZ, RZ, R10 ;  /* 0x000000ffff087224 */ /* 0x000fe400078e000a */
[----:B------:R-:W-:-:S06]  /*0dc0*/  IMAD.HI.U32 R7, R7, R11, R6 ;  /* 0x0000000b07077227 */ /* 0x000fcc00078e0006 */
[----:B------:R-:W-:-:S04]  /*0dd0*/  IMAD.HI.U32 R7, R7, R8, RZ ;  /* 0x0000000807077227 */ /* 0x000fc800078e00ff */
[----:B------:R-:W-:-:S05]  /*0de0*/  IMAD R4, R7, R4, R8 ;  /* 0x0000000407047224 */ /* 0x000fca00078e0208 */
[----:B------:R-:W-:-:S13]  /*0df0*/  ISETP.GT.U32.AND P1, PT, R9, R4, PT ;  /* 0x000000040900720c */ /* 0x000fda0003f24070 */
[----:B------:R-:W-:Y:S02]  /*0e00*/  @!P1 IMAD.IADD R4, R4, 0x1, -R9 ;  /* 0x0000000104049824 */ /* 0x000fe400078e0a09 */
[----:B------:R-:W-:Y:S01]  /*0e10*/  @!P1 VIADD R7, R7, 0x1 ;  /* 0x0000000107079836 */ /* 0x000fe20000000000 */
[----:B------:R-:W-:Y:S02]  /*0e20*/  ISETP.NE.AND P1, PT, R0, RZ, PT ;  /* 0x000000ff0000720c */ /* 0x000fe40003f25270 */
[----:B------:R-:W-:-:S13]  /*0e30*/  ISETP.GE.U32.AND P0, PT, R4, R9, PT ;  /* 0x000000090400720c */ /* 0x000fda0003f06070 */
[----:B------:R-:W-:Y:S01]  /*0e40*/  @P0 VIADD R7, R7, 0x1 ;  /* 0x0000000107070836 */ /* 0x000fe20000000000 */
[----:B0-----:R-:W-:-:S03]  /*0e50*/  IADD3 R2, P0, PT, R2, UR4, RZ ;  /* 0x0000000402027c10 */ /* 0x001fc6000ff1e0ff */
[----:B------:R-:W-:Y:S01]  /*0e60*/  @!P2 IMAD.MOV R7, RZ, RZ, -R7 ;  /* 0x000000ffff07a224 */ /* 0x000fe200078e0a07 */
[----:B------:R-:W-:Y:S01]  /*0e70*/  @!P1 LOP3.LUT R7, RZ, R0, RZ, 0x33, !PT ;  /* 0x00000000ff079212 */ /* 0x000fe200078e33ff */
[----:B------:R-:W-:-:S05]  /*0e80*/  IMAD.X R3, RZ, RZ, UR5, P0 ;  /* 0x00000005ff037e24 */ /* 0x000fca00080e06ff */
[----:B------:R-:W-:Y:S01]  /*0e90*/  STG.E.U8 desc[UR6][R2.64], R7 ;  /* 0x0000000702007986 */ /* 0x000fe2000c101106 */
[----:B------:R-:W-:Y:S05]  /*0ea0*/  EXIT ;  /* 0x000000000000794d */ /* 0x000fea0003800000 */
.L_x_1:
[----:B------:R-:W-:-:S00]  /*0eb0*/  BRA `(.L_x_1) ;  /* 0xfffffffc00fc7947 */ /* 0x000fc0000383ffff */
[----:B------:R-:W-:-:S00]  /*0ec0*/  NOP ;  /* 0x0000000000007918 */ /* 0x000fc00000000000 */
        /* <DEDUP_REMOVED lines=11> */
.L_x_18:


//--------------------- .text._Z10box_filterPKhPhjj --------------------------
	.section	.text._Z10box_filterPKhPhjj,"ax",@progbits
	.align	128
        .global         _Z10box_filterPKhPhjj
        .type           _Z10box_filterPKhPhjj,@function
        .size           _Z10box_filterPKhPhjj,(.L_x_17 - _Z10box_filterPKhPhjj)
        .other          _Z10box_filterPKhPhjj,@"STO_CUDA_ENTRY STV_DEFAULT"
_Z10box_filterPKhPhjj:
.text._Z10box_filterPKhPhjj:
[----:B------:R-:W-:Y:S01]  /*0000*/  LDC R1, c[0x0][0x37c] ;  /* 0x0000df00ff017b82 */ /* 0x000fe20000000800 */
[----:B------:R-:W0:Y:S01]  /*0010*/  S2R R3, SR_CTAID.Y ;  /* 0x0000000000037919 */ /* 0x000e220000002600 */
[----:B------:R-:W1:Y:S01]  /*0020*/  LDCU.64 UR4, c[0x0][0x390] ;  /* 0x00007200ff0477ac */ /* 0x000e620008000a00 */
[----:B------:R-:W0:Y:S01]  /*0030*/  S2R R6, SR_TID.Y ;  /* 0x0000000000067919 */ /* 0x000e220000002200 */
[----:B------:R-:W2:Y:S01]  /*0040*/  S2R R7, SR_TID.X ;  /* 0x0000000000077919 */ /* 0x000ea20000002100 */
[----:B------:R-:W3:Y:S01]  /*0050*/  S2R R5, SR_CTAID.X ;  /* 0x0000000000057919 */ /* 0x000ee20000002500 */
[----:B0-----:R-:W-:Y:S02]  /*0060*/  LEA R3, R3, R6, 0x4 ;  /* 0x0000000603037211 */ /* 0x001fe400078e20ff */
[----:B--2---:R-:W-:Y:S02]  /*0070*/  IADD3 R0, PT, PT, R7, -0x3, RZ ;  /* 0xfffffffd07007810 */ /* 0x004fe40007ffe0ff */
[----:B------:R-:W-:-:S02]  /*0080*/  ISETP.GT.U32.AND P0, PT, R3, 0x2, PT ;  /* 0x000000020300780c */ /* 0x000fc40003f04070 */
[----:B---3--:R-:W-:Y:S02]  /*0090*/  LEA R2, R5, R0, 0x4 ;  /* 0x0000000005027211 */ /* 0x008fe400078e20ff */
[----:B------:R-:W-:Y:S02]  /*00a0*/  IADD3 R3, PT, PT, R3, -0x3, RZ ;  /* 0xfffffffd03037810 */ /* 0x000fe40007ffe0ff */
[----:B------:R-:W-:-:S04]  /*00b0*/  ISETP.GT.AND P0, PT, R2, -0x1, P0 ;  /* 0xffffffff0200780c */ /* 0x000fc80000704270 */
[----:B-1----:R-:W-:Y:S01]  /*00c0*/  ISETP.LT.U32.AND P0, PT, R2, UR4, P0 ;  /* 0x0000000402007c0c */ /* 0x002fe20008701070 */
[----:B------:R-:W-:-:S03]  /*00d0*/  IMAD R2, R3, UR4, R2 ;  /* 0x0000000403027c24 */ /* 0x000fc6000f8e0202 */
[----:B------:R-:W-:-:S13]  /*00e0*/  ISETP.LT.U32.AND P0, PT, R3, UR5, P0 ;  /* 0x0000000503007c0c */ /* 0x000fda0008701070 */
[----:B------:R-:W0:Y:S01]  /*00f0*/  @!P0 S2R R5, SR_CgaCtaId ;  /* 0x0000000000058919 */ /* 0x000e220000008800 */
[----:B------:R-:W-:-:S04]  /*0100*/  @!P0 MOV R4, 0x400 ;  /* 0x0000040000048802 */ /* 0x000fc80000000f00 */
[----:B0-----:R-:W-:-:S05]  /*0110*/  @!P0 LEA R4, R5, R4, 0x18 ;  /* 0x0000000405048211 */ /* 0x001fca00078ec0ff */
[----:B------:R-:W-:-:S05]  /*0120*/  @!P0 IMAD R4, R7, 0x58, R4 ;  /* 0x0000005807048824 */ /* 0x000fca00078e0204 */
[----:B------:R-:W-:-:S05]  /*0130*/  @!P0 LEA R4, R6, R4, 0x2 ;  /* 0x0000000406048211 */ /* 0x000fca00078e10ff */
[----:B------:R0:W-:Y:S01]  /*0140*/  @!P0 STS [R4], RZ ;  /* 0x000000ff04008388 */ /* 0x0001e20000000800 */
[----:B------:R-:W-:Y:S05]  /*0150*/  @!P0 EXIT ;  /* 0x000000000000894d */ /* 0x000fea0003800000 */
[----:B------:R-:W0:Y:S01]  /*0160*/  LDCU.64 UR4, c[0x0][0x380] ;  /* 0x00007000ff0477ac */ /* 0x000e220008000a00 */
[----:B------:R-:W-:Y:S01]  /*0170*/  SHF.R.S32.HI R13, RZ, 0x1f, R2 ;  /* 0x0000001fff0d7819 */ /* 0x000fe20000011402 */
[----:B------:R-:W1:Y:S01]  /*0180*/  LDCU.64 UR6, c[0x0][0x358] ;  /* 0x00006b00ff0677ac */ /* 0x000e620008000a00 */
[----:B0-----:R-:W-:-:S04]  /*0190*/  IADD3 R4, P0, PT, R2, UR4, RZ ;  /* 0x0000000402047c10 */ /* 0x001fc8000ff1e0ff */
[----:B------:R-:W-:-:S05]  /*01a0*/  IADD3.X R5, PT, PT, R13, UR5, RZ, P0, !PT ;  /* 0x000000050d057c10 */ /* 0x000fca00087fe4ff */
[----:B-1----:R-:W2:Y:S01]  /*01b0*/  LDG.E.U8 R4, desc[UR6][R4.64] ;  /* 0x0000000604047981 */ /* 0x002ea2000c1e1100 */
[----:B------:R-:W-:Y:S01]  /*01c0*/  MOV R8, 0x400 ;  /* 0x0000040000087802 */ /* 0x000fe20000000f00 */
[----:B------:R-:W-:Y:S01]  /*01d0*/  VIADD R3, R6, 0xfffffffd ;  /* 0xfffffffd06037836 */ /* 0x000fe20000000000 */
[----:B------:R-:W-:Y:S05]  /*01e0*/  WARPSYNC.ALL ;  /* 0x0000000000007948 */ /* 0x000fea0003800000 */
[----:B------:R-:W0:Y:S01]  /*01f0*/  S2R R9, SR_CgaCtaId ;  /* 0x0000000000097919 */ /* 0x000e220000008800 */
[----:B------:R-:W-:-:S04]  /*0200*/  LOP3.LUT R3, R0, R3, RZ, 0xfc, !PT ;  /* 0x0000000300037212 */ /* 0x000fc800078efcff */
[----:B------:R-:W-:Y:S02]  /*0210*/  ISETP.GT.U32.AND P0, PT, R3, 0xf, PT ;  /* 0x0000000f0300780c */ /* 0x000fe40003f04070 */
[----:B0-----:R-:W-:-:S05]  /*0220*/  LEA R8, R9, R8, 0x18 ;  /* 0x0000000809087211 */ /* 0x001fca00078ec0ff */
[----:B------:R-:W-:-:S05]  /*0230*/  IMAD R7, R7, 0x58, R8 ;  /* 0x0000005807077824 */ /* 0x000fca00078e0208 */
[----:B------:R-:W-:Y:S02]  /*0240*/  LEA R0, R6, R7, 0x2 ;  /* 0x0000000706007211 */ /* 0x000fe400078e10ff */
[----:B--2---:R-:W-:-:S05]  /*0250*/  I2FP.F32.U32 R3, R4 ;  /* 0x0000000400037245 */ /* 0x004fca0000201000 */
[----:B------:R0:W-:Y:S01]  /*0260*/  STS [R0], R3 ;  /* 0x0000000300007388 */ /* 0x0001e20000000800 */
[----:B------:R-:W-:Y:S06]  /*0270*/  BAR.SYNC.DEFER_BLOCKING 0x0 ;  /* 0x0000000000007b1d */ /* 0x000fec0000010000 */
[----:B------:R-:W-:Y:S05]  /*0280*/  @P0 EXIT ;  /* 0x000000000000094d */ /* 0x000fea0003800000 */
[----:B------:R-:W1:Y:S01]  /*0290*/  LDS R4, [R0+-0x114] ;  /* 0xfffeec0000047984 */ /* 0x000e620000000800 */
[----:B------:R-:W-:Y:S03]  /*02a0*/  BSSY.RECONVERGENT B1, `(.L_x_2) ;  /* 0x000006e000017945 */ /* 0x000fe60003800200 */
[----:B------:R-:W2:Y:S04]  /*02b0*/  LDS R6, [R0+-0x110] ;  /* 0xfffef00000067984 */ /* 0x000ea80000000800 */
[----:B------:R-:W3:Y:S04]  /*02c0*/  LDS R7, [R0+-0x10c] ;  /* 0xfffef40000077984 */ /* 0x000ee80000000800 */
[----:B------:R-:W4:Y:S04]  /*02d0*/  LDS R8, [R0+-0x108] ;  /* 0xfffef80000087984 */ /* 0x000f280000000800 */
[----:B------:R-:W5:Y:S04]  /*02e0*/  LDS R9, [R0+-0x104] ;  /* 0xfffefc0000097984 */ /* 0x000f680000000800 */
[----:B------:R-:W5:Y:S04]  /*02f0*/  LDS R10, [R0+-0x100] ;  /* 0xffff0000000a7984 */ /* 0x000f680000000800 */
[----:B------:R-:W5:Y:S04]  /*0300*/  LDS R11, [R0+-0xfc] ;  /* 0xffff0400000b7984 */ /* 0x000f680000000800 */
[----:B------:R-:W5:Y:S04]  /*0310*/  LDS R12, [R0+-0xbc] ;  /* 0xffff4400000c7984 */ /* 0x000f680000000800 */
[----:B------:R-:W5:Y:S04]  /*0320*/  LDS R15, [R0+-0xb8] ;  /* 0xffff4800000f7984 */ /* 0x000f680000000800 */
[----:B0-----:R-:W0:Y:S01]  /*0330*/  LDS R3, [R0+-0xb4] ;  /* 0xffff4c0000037984 */ /* 0x001e220000000800 */
[----:B-1----:R-:W-:-:S03]  /*0340*/  FADD R5, RZ, R4 ;  /* 0x00000004ff057221 */ /* 0x002fc60000000000 */
[----:B------:R-:W-:Y:S01]  /*0350*/  LDS R17, [R0+0x100] ;  /* 0x0001000000117984 */ /* 0x000fe20000000800 */
[----:B--2---:R-:W-:-:S03]  /*0360*/  FADD R6, R5, R6 ;  /* 0x0000000605067221 */ /* 0x004fc60000000000 */
[----:B------:R-:W1:Y:S01]  /*0370*/  LDS R4, [R0+-0xb0] ;  /* 0xffff500000047984 */ /* 0x000e620000000800 */
[----:B---3--:R-:W-:-:S03]  /*0380*/  FADD R7, R6, R7 ;  /* 0x0000000706077221 */ /* 0x008fc60000000000 */
[----:B------:R-:W2:Y:S01]  /*0390*/  LDS R5, [R0+-0xac] ;  /* 0xffff540000057984 */ /* 0x000ea20000000800 */
[----:B----4-:R-:W-:-:S03]  /*03a0*/  FADD R8, R7, R8 ;  /* 0x0000000807087221 */ /* 0x010fc60000000000 */
[----:B------:R-:W3:Y:S01]  /*03b0*/  LDS R6, [R0+-0xa8] ;  /* 0xffff580000067984 */ /* 0x000ee20000000800 */
[----:B-----5:R-:W-:-:S03]  /*03c0*/  FADD R9, R8, R9 ;  /* 0x0000000908097221 */ /* 0x020fc60000000000 */
[----:B------:R-:W4:Y:S01]  /*03d0*/  LDS R7, [R0+-0xa4] ;  /* 0xffff5c0000077984 */ /* 0x000f220000000800 */
[----:B------:R-:W-:-:S03]  /*03e0*/  FADD R10, R9, R10 ;  /* 0x0000000a090a7221 */ /* 0x000fc60000000000 */
[----:B------:R-:W5:Y:S01]  /*03f0*/  LDS R8, [R0+-0x64] ;  /* 0xffff9c0000087984 */ /* 0x000f620000000800 */
[----:B------:R-:W-:-:S03]  /*0400*/  FADD R11, R10, R11 ;  /* 0x0000000b0a0b7221 */ /* 0x000fc60000000000 */
[----:B------:R-:W5:Y:S01]  /*0410*/  LDS R9, [R0+-0x60] ;  /* 0xffffa00000097984 */ /* 0x000f620000000800 */
[----:B------:R-:W-:-:S03]  /*0420*/  FADD R12, R11, R12 ;  /* 0x0000000c0b0c7221 */ /* 0x000fc60000000000 */
[----:B------:R-:W5:Y:S01]  /*0430*/  LDS R10, [R0+-0x5c] ;  /* 0xffffa400000a7984 */ /* 0x000f620000000800 */
[----:B------:R-:W-:-:S03]  /*0440*/  FADD R14, R12, R15 ;  /* 0x0000000f0c0e7221 */ /* 0x000fc60000000000 */
[----:B------:R-:W5:Y:S01]  /*0450*/  LDS R11, [R0+-0x58] ;  /* 0xffffa800000b7984 */ /* 0x000f620000000800 */
[----:B0-----:R-:W-:-:S03]  /*0460*/  FADD R15, R14, R3 ;  /* 0x000000030e0f7221 */ /* 0x001fc60000000000 */
[----:B------:R-:W0:Y:S04]  /*0470*/  LDS R12, [R0+-0x54] ;  /* 0xffffac00000c7984 */ /* 0x000e280000000800 */
[----:B------:R-:W0:Y:S01]  /*0480*/  LDS R3, [R0+-0x50] ;  /* 0xffffb00000037984 */ /* 0x000e220000000800 */
[----:B-1----:R-:W-:-:S03]  /*0490*/  FADD R14, R15, R4 ;  /* 0x000000040f0e7221 */ /* 0x002fc60000000000 */
        /* <DEDUP_REMOVED lines=10> */
[----:B------:R-:W5:Y:S01]  /*0540*/  LDS R8, [R0] ;  /* 0x0000000000087984 */ /* 0x000f620000000800 */
[----:B------:R-:W-:-:S03]  /*0550*/  FADD R14, R15, R10 ;  /* 0x0000000a0f0e7221 */ /* 0x000fc60000000000 */
[----:B------:R-:W5:Y:S01]  /*0560*/  LDS R9, [R0+0x4] ;  /* 0x0000040000097984 */ /* 0x000f620000000800 */
[----:B------:R-:W-:-:S03]  /*0570*/  FADD R15, R14, R11 ;  /* 0x0000000b0e0f7221 */ /* 0x000fc60000000000 */
[----:B------:R-:W5:Y:S01]  /*0580*/  LDS R10, [R0+0x8] ;  /* 0x00000800000a7984 */ /* 0x000f620000000800 */
[----:B0-----:R-:W-:-:S03]  /*0590*/  FADD R14, R15, R12 ;  /* 0x0000000c0f0e7221 */ /* 0x001fc60000000000 */
[----:B------:R-:W0:Y:S01]  /*05a0*/  LDS R11, [R0+0xc] ;  /* 0x00000c00000b7984 */ /* 0x000e220000000800 */
[----:B------:R-:W-:-:S03]  /*05b0*/  FADD R15, R14, R3 ;  /* 0x000000030e0f7221 */ /* 0x000fc60000000000 */
[----:B------:R-:W0:Y:S04]  /*05c0*/  LDS R12, [R0+0x4c] ;  /* 0x00004c00000c7984 */ /* 0x000e280000000800 */
[----:B------:R-:W0:Y:S01]  /*05d0*/  LDS R3, [R0+0x50] ;  /* 0x0000500000037984 */ /* 0x000e220000000800 */
[----:B-1----:R-:W-:-:S03]  /*05e0*/  FADD R14, R15, R4 ;  /* 0x000000040f0e7221 */ /* 0x002fc60000000000 */
[----:B------:R-:W-:Y:S01]  /*05f0*/  LDS R21, [R0+0x110] ;  /* 0x0001100000157984 */ /* 0x000fe20000000800 */
[----:B--2---:R-:W-:-:S03]  /*0600*/  FADD R15, R14, R5 ;  /* 0x000000050e0f7221 */ /* 0x004fc60000000000 */
[----:B------:R-:W1:Y:S01]  /*0610*/  LDS R4, [R0+0x54] ;  /* 0x0000540000047984 */ /* 0x000e620000000800 */
[----:B---3--:R-:W-:-:S03]  /*0620*/  FADD R14, R15, R6 ;  /* 0x000000060f0e7221 */ /* 0x008fc60000000000 */
[----:B------:R-:W2:Y:S01]  /*0630*/  LDS R5, [R0+0x58] ;  /* 0x0000580000057984 */ /* 0x000ea20000000800 */
[----:B----4-:R-:W-:-:S03]  /*0640*/  FADD R15, R14, R7 ;  /* 0x000000070e0f7221 */ /* 0x010fc60000000000 */
[----:B------:R-:W3:Y:S01]  /*0650*/  LDS R6, [R0+0x5c] ;  /* 0x00005c0000067984 */ /* 0x000ee20000000800 */
[----:B-----5:R-:W-:-:S03]  /*0660*/  FADD R14, R15, R8 ;  /* 0x000000080f0e7221 */ /* 0x020fc60000000000 */
[----:B------:R-:W4:Y:S01]  /*0670*/  LDS R7, [R0+0x60] ;  /* 0x0000600000077984 */ /* 0x000f220000000800 */
[----:B------:R-:W-:-:S03]  /*0680*/  FADD R15, R14, R9 ;  /* 0x000000090e0f7221 */ /* 0x000fc60000000000 */
[----:B------:R-:W5:Y:S01]  /*0690*/  LDS R8, [R0+0x64] ;  /* 0x0000640000087984 */ /* 0x000f620000000800 */
[----:B------:R-:W-:-:S03]  /*06a0*/  FADD R14, R15, R10 ;  /* 0x0000000a0f0e7221 */ /* 0x000fc60000000000 */
[----:B------:R-:W5:Y:S01]  /*06b0*/  LDS R9, [R0+0xa4] ;  /* 0x0000a40000097984 */ /* 0x000f620000000800 */
[----:B0-----:R-:W-:-:S03]  /*06c0*/  FADD R15, R14, R11 ;  /* 0x0000000b0e0f7221 */ /* 0x001fc60000000000 */
[----:B------:R-:W0:Y:S01]  /*06d0*/  LDS R10, [R0+0xa8] ;  /* 0x0000a800000a7984 */ /* 0x000e220000000800 */
[----:B------:R-:W-:-:S03]  /*06e0*/  FADD R14, R15, R12 ;  /* 0x0000000c0f0e7221 */ /* 0x000fc60000000000 */
[----:B------:R-:W0:Y:S01]  /*06f0*/  LDS R11, [R0+0xac] ;  /* 0x0000ac00000b7984 */ /* 0x000e220000000800 */
[----:B------:R-:W-:-:S03]  /*0700*/  FADD R15, R14, R3 ;  /* 0x000000030e0f7221 */ /* 0x000fc60000000000 */
[----:B------:R-:W0:Y:S04]  /*0710*/  LDS R12, [R0+0xb0] ;  /* 0x0000b000000c7984 */ /* 0x000e280000000800 */
[----:B------:R-:W0:Y:S01]  /*0720*/  LDS R3, [R0+0xb4] ;  /* 0x0000b40000037984 */ /* 0x000e220000000800 */
[----:B-1----:R-:W-:-:S03]  /*0730*/  FADD R14, R15, R4 ;  /* 0x000000040f0e7221 */ /* 0x002fc60000000000 */
[----:B------:R-:W1:Y:S01]  /*0740*/  LDS R4, [R0+0xb8] ;  /* 0x0000b80000047984 */ /* 0x000e620000000800 */
[----:B--2---:R-:W-:-:S03]  /*0750*/  FADD R15, R14, R5 ;  /* 0x000000050e0f7221 */ /* 0x004fc60000000000 */
[----:B------:R-:W2:Y:S01]  /*0760*/  LDS R5, [R0+0xbc] ;  /* 0x0000bc0000057984 */ /* 0x000ea20000000800 */
[----:B---3--:R-:W-:-:S03]  /*0770*/  FADD R6, R15, R6 ;  /* 0x000000060f067221 */ /* 0x008fc60000000000 */
[----:B------:R-:W3:Y:S01]  /*0780*/  LDS R15, [R0+0xfc] ;  /* 0x0000fc00000f7984 */ /* 0x000ee20000000800 */
[----:B----4-:R-:W-:Y:S01]  /*0790*/  FADD R7, R6, R7 ;  /* 0x0000000706077221 */ /* 0x010fe20000000000 */
[----:B------:R-:W-:-:S03]  /*07a0*/  HFMA2 R6, -RZ, RZ, 1.1630859375, 0.10968017578125 ;  /* 0x3ca72f05ff067431 */ /* 0x000fc600000001ff */
[----:B-----5:R-:W-:Y:S02]  /*07b0*/  FADD R8, R7, R8 ;  /* 0x0000000807087221 */ /* 0x020fe40000000000 */
[----:B------:R-:W4:Y:S02]  /*07c0*/  LDS R7, [R0+0x104] ;  /* 0x0001040000077984 */ /* 0x000f240000000800 */
[----:B------:R-:W-:-:S04]  /*07d0*/  FADD R9, R8, R9 ;  /* 0x0000000908097221 */ /* 0x000fc80000000000 */
[----:B0-----:R-:W-:Y:S02]  /*07e0*/  FADD R10, R9, R10 ;  /* 0x0000000a090a7221 */ /* 0x001fe40000000000 */
[----:B------:R-:W0:Y:S02]  /*07f0*/  LDS R9, [R0+0x10c] ;  /* 0x00010c0000097984 */ /* 0x000e240000000800 */
[----:B------:R-:W-:-:S04]  /*0800*/  FADD R11, R10, R11 ;  /* 0x0000000b0a0b7221 */ /* 0x000fc80000000000 */
[----:B------:R-:W-:Y:S02]  /*0810*/  FADD R12, R11, R12 ;  /* 0x0000000c0b0c7221 */ /* 0x000fe40000000000 */
[----:B------:R5:W5:Y:S02]  /*0820*/  LDS R11, [R0+0x114] ;  /* 0x00011400000b7984 */ /* 0x000b640000000800 */
[----:B------:R-:W-:-:S04]  /*0830*/  FADD R3, R12, R3 ;  /* 0x000000030c037221 */ /* 0x000fc80000000000 */
[----:B-1----:R-:W-:Y:S01]  /*0840*/  FADD R4, R3, R4 ;  /* 0x0000000403047221 */ /* 0x002fe20000000000 */
[----:B------:R-:W-:-:S03]  /*0850*/  MOV R3, 0x42440000 ;  /* 0x4244000000037802 */ /* 0x000fc60000000f00 */
[----:B--2---:R-:W-:Y:S02]  /*0860*/  FADD R4, R4, R5 ;  /* 0x0000000504047221 */ /* 0x004fe40000000000 */
[----:B------:R-:W-:Y:S02]  /*0870*/  FFMA R3, R6, -R3, 1 ;  /* 0x3f80000006037423 */ /* 0x000fe40000000803 */
[----:B---3--:R-:W-:Y:S02]  /*0880*/  FADD R4, R4, R15 ;  /* 0x0000000f04047221 */ /* 0x008fe40000000000 */
[----:B------:R-:W-:Y:S02]  /*0890*/  FFMA R3, R3, R6, 0.02040816284716129303 ;  /* 0x3ca72f0503037423 */ /* 0x000fe40000000006 */
[----:B------:R-:W-:-:S04]  /*08a0*/  FADD R4, R4, R17 ;  /* 0x0000001104047221 */ /* 0x000fc80000000000 */
[----:B----4-:R-:W-:-:S04]  /*08b0*/  FADD R4, R4, R7 ;  /* 0x0000000704047221 */ /* 0x010fc80000000000 */
[----:B------:R-:W-:-:S04]  /*08c0*/  FADD R4, R4, R19 ;  /* 0x0000001304047221 */ /* 0x000fc80000000000 */
[----:B0-----:R-:W-:-:S04]  /*08d0*/  FADD R4, R4, R9 ;  /* 0x0000000904047221 */ /* 0x001fc80000000000 */
[----:B-----5:R-:W-:-:S04]  /*08e0*/  FADD R0, R4, R21 ;  /* 0x0000001504007221 */ /* 0x020fc80000000000 */
[----:B------:R-:W-:-:S04]  /*08f0*/  FADD R0, R0, R11 ;  /* 0x0000000b00007221 */ /* 0x000fc80000000000 */
[----:B------:R-:W0:Y:S01]  /*0900*/  FCHK P0, R0, 49 ;  /* 0x4244000000007902 */ /* 0x000e220000000000 */
[----:B------:R-:W-:-:S04]  /*0910*/  FFMA R4, R0, R3, RZ ;  /* 0x0000000300047223 */ /* 0x000fc800000000ff */
[----:B------:R-:W-:-:S04]  /*0920*/  FFMA R5, R4, -49, R0 ;  /* 0xc244000004057823 */ /* 0x000fc80000000000 */
[----:B------:R-:W-:Y:S01]  /*0930*/  FFMA R4, R3, R5, R4 ;  /* 0x0000000503047223 */ /* 0x000fe20000000004 */
[----:B0-----:R-:W-:Y:S06]  /*0940*/  @!P0 BRA `(.L_x_3) ;  /* 0x00000000000c8947 */ /* 0x001fec0003800000 */
[----:B------:R-:W-:-:S07]  /*0950*/  MOV R4, 0x970 ;  /* 0x0000097000047802 */ /* 0x000fce0000000f00 */
[----:B------:R-:W-:Y:S05]  /*0960*/  CALL.REL.NOINC `($__internal_0_$__cuda_sm3x_div_rn_noftz_f32_slowpath) ;  /* 0x0000000000207944 */ /* 0x000fea0003c00000 */
[----:B------:R-:W-:-:S07]  /*0970*/  MOV R4, R0 ;  /* 0x0000000000047202 */ /* 0x000fce0000000f00 */
.L_x_3:
[----:B------:R-:W-:Y:S05]  /*0980*/  BSYNC.RECONVERGENT B1 ;  /* 0x0000000000017941 */ /* 0x000fea0003800200 */
.L_x_2:
[----:B------:R-:W0:Y:S01]  /*0990*/  LDCU.64 UR4, c[0x0][0x388] ;  /* 0x00007100ff0477ac */ /* 0x000e220008000a00 */
[----:B------:R-:W1:Y:S01]  /*09a0*/  F2I.U32.TRUNC.NTZ R5, R4 ;  /* 0x0000000400057305 */ /* 0x000e62000020f000 */
[----:B0-----:R-:W-:-:S04]  /*09b0*/  IADD3 R2, P0, PT, R2, UR4, RZ ;  /* 0x0000000402027c10 */ /* 0x001fc8000ff1e0ff */
[----:B------:R-:W-:-:S05]  /*09c0*/  IADD3.X R3, PT, PT, R13, UR5, RZ, P0, !PT ;  /* 0x000000050d037c10 */ /* 0x000fca00087fe4ff */
[----:B-1----:R-:W-:Y:S01]  /*09d0*/  STG.E.U8 desc[UR6][R2.64], R5 ;  /* 0x0000000502007986 */ /* 0x002fe2000c101106 */
[----:B------:R-:W-:Y:S05]  /*09e0*/  EXIT ;  /* 0x000000000000794d */ /* 0x000fea0003800000 */
        .weak           $__internal_0_$__cuda_sm3x_div_rn_noftz_f32_slowpath
        .type           $__internal_0_$__cuda_sm3x_div_rn_noftz_f32_slowpath,@function
        .size           $__internal_0_$__cuda_sm3x_div_rn_noftz_f32_slowpath,(.L_x_17 - $__internal_0_$__cuda_sm3x_div_rn_noftz_f32_slowpath)
$__internal_0_$__cuda_sm3x_div_rn_noftz_f32_slowpath:
[----:B------:R-:W-:Y:S01]  /*09f0*/  SHF.R.U32.HI R3, RZ, 0x17, R0 ;  /* 0x00000017ff037819 */ /* 0x000fe20000011600 */
[----:B------:R-:W-:Y:S04]  /*0a00*/  BSSY.RECONVERGENT B0, `(.L_x_4) ;  /* 0x000005c000007945 */ /* 0x000fe80003800200 */
[----:B------:R-:W-:Y:S01]  /*0a10*/  BSSY.RELIABLE B2, `(.L_x_5) ;  /* 0x000001a000027945 */ /* 0x000fe20003800100 */
[----:B------:R-:W-:Y:S02]  /*0a20*/  MOV R5, R0 ;  /* 0x0000000000057202 */ /* 0x000fe40000000f00 */
[----:B------:R-:W-:-:S05]  /*0a30*/  LOP3.LUT R3, R3, 0xff, RZ, 0xc0, !PT ;  /* 0x000000ff03037812 */ /* 0x000fca00078ec0ff */
[----:B------:R-:W-:-:S05]  /*0a40*/  VIADD R7, R3, 0xffffffff ;  /* 0xffffffff03077836 */ /* 0x000fca0000000000 */
[----:B------:R-:W-:-:S13]  /*0a50*/  ISETP.GT.U32.OR P0, PT, R7, 0xfd, !PT ;  /* 0x000000fd0700780c */ /* 0x000fda0007f04470 */
[----:B------:R-:W-:Y:S01]  /*0a60*/  @!P0 MOV R6, RZ ;  /* 0x000000ff00068202 */ /* 0x000fe20000000f00 */
[----:B------:R-:W-:Y:S06]  /*0a70*/  @!P0 BRA `(.L_x_6) ;  /* 0x00000000004c8947 */ /* 0x000fec0003800000 */
[----:B------:R-:W-:-:S13]  /*0a80*/  FSETP.GTU.FTZ.AND P0, PT, |R0|, +INF , PT ;  /* 0x7f8000000000780b */ /* 0x000fda0003f1c200 */
[----:B------:R-:W-:Y:S05]  /*0a90*/  @P0 BREAK.RELIABLE B2 ;  /* 0x0000000000020942 */ /* 0x000fea0003800100 */
[----:B------:R-:W-:Y:S05]  /*0aa0*/  @P0 BRA `(.L_x_7) ;  /* 0x0000000400400947 */ /* 0x000fea0003800000 */
[----:B------:R-:W-:-:S05]  /*0ab0*/  HFMA2 R6, -RZ, RZ, 3.1328125, 0 ;  /* 0x42440000ff067431 */ /* 0x000fca00000001ff */
[----:B------:R-:W-:-:S13]  /*0ac0*/  LOP3.LUT P0, RZ, R6, 0x7fffffff, R5, 0xc8, !PT ;  /* 0x7fffffff06ff7812 */ /* 0x000fda000780c805 */
[----:B------:R-:W-:Y:S05]  /*0ad0*/  @!P0 BREAK.RELIABLE B2 ;  /* 0x0000000000028942 */ /* 0x000fea0003800100 */
[----:B------:R-:W-:Y:S05]  /*0ae0*/  @!P0 BRA `(.L_x_8) ;  /* 0x0000000400288947 */ /* 0x000fea0003800000 */
[----:B------:R-:W-:-:S13]  /*0af0*/  LOP3.LUT P0, RZ, R5, 0x7fffffff, RZ, 0xc0, !PT ;  /* 0x7fffffff05ff7812 */ /* 0x000fda000780c0ff */
[----:B------:R-:W-:Y:S05]  /*0b00*/  @!P0 BREAK.RELIABLE B2 ;  /* 0x0000000000028942 */ /* 0x000fea0003800100 */
[----:B------:R-:W-:Y:S05]  /*0b10*/  @!P0 BRA `(.L_x_9) ;  /* 0x0000000400148947 */ /* 0x000fea0003800000 */
[----:B------:R-:W-:Y:S02]  /*0b20*/  FSETP.NEU.FTZ.AND P0, PT, |R0|, +INF , PT ;  /* 0x7f8000000000780b */ /* 0x000fe40003f1d200 */
[----:B------:R-:W-:-:S04]  /*0b30*/  LOP3.LUT P1, RZ, R6, 0x7fffffff, RZ, 0xc0, !PT ;  /* 0x7fffffff06ff7812 */ /* 0x000fc8000782c0ff */
[----:B------:R-:W-:-:S13]  /*0b40*/  PLOP3.LUT P0, PT, P0, P1, PT, 0x2f, 0xf2 ;  /* 0x0000000000f2781c */ /* 0x000fda0000702577 */
[----:B------:R-:W-:Y:S05]  /*0b50*/  @P0 BREAK.RELIABLE B2 ;  /* 0x0000000000020942 */ /* 0x000fea0003800100 */
[----:B------:R-:W-:Y:S05]  /*0b60*/  @P0 BRA `(.L_x_10) ;  /* 0x0000000000f40947 */ /* 0x000fea0003800000 */
[----:B------:R-:W-:-:S13]  /*0b70*/  ISETP.GE.AND P0, PT, R7, RZ, PT ;  /* 0x000000ff0700720c */ /* 0x000fda0003f06270 */
[----:B------:R-:W-:Y:S01]  /*0b80*/  @P0 MOV R6, RZ ;  /* 0x000000ff00060202 */ /* 0x000fe20000000f00 */
[----:B------:R-:W-:Y:S01]  /*0b90*/  @!P0 FFMA R5, R0, 1.84467440737095516160e+19, RZ ;  /* 0x5f80000000058823 */ /* 0x000fe200000000ff */
[----:B------:R-:W-:-:S07]  /*0ba0*/  @!P0 IMAD.MOV.U32 R6, RZ, RZ, -0x40 ;  /* 0xffffffc0ff068424 */ /* 0x000fce00078e00ff */
.L_x_6:
[----:B------:R-:W-:Y:S05]  /*0bb0*/  BSYNC.RELIABLE B2 ;  /* 0x0000000000027941 */ /* 0x000fea0003800100 */
.L_x_5:
[----:B------:R-:W-:Y:S01]  /*0bc0*/  UMOV UR4, 0x42440000 ;  /* 0x4244000000047882 */ /* 0x000fe20000000000 */
[----:B------:R-:W-:Y:S01]  /*0bd0*/  IADD3 R3, PT, PT, R3, -0x7f, RZ ;  /* 0xffffff8103037810 */ /* 0x000fe20007ffe0ff */
[----:B------:R-:W-:Y:S01]  /*0be0*/  UIADD3 UR4, UPT, UPT, UR4, -0x2800000, URZ ;  /* 0xfd80000004047890 */ /* 0x000fe2000fffe0ff */
[----:B------:R-:W-:Y:S02]  /*0bf0*/  BSSY.RECONVERGENT B2, `(.L_x_11) ;  /* 0x0000033000027945 */ /* 0x000fe40003800200 */
[----:B------:R-:W-:Y:S01]  /*0c00*/  IADD3 R6, PT, PT, R6, -0x5, R3 ;  /* 0xfffffffb06067810 */ /* 0x000fe20007ffe003 */
[----:B------:R-:W-:Y:S02]  /*0c10*/  IMAD R0, R3, -0x800000, R5 ;  /* 0xff80000003007824 */ /* 0x000fe400078e0205 */
[----:B------:R-:W-:-:S03]  /*0c20*/  FADD.FTZ R9, -RZ, -UR4 ;  /* 0x80000004ff097e21 */ /* 0x000fc60008010100 */
[----:B------:R-:W0:Y:S02]  /*0c30*/  MUFU.RCP R7, UR4 ;  /* 0x0000000400077d08 */ /* 0x000e240008001000 */
[----:B0-----:R-:W-:-:S04]  /*0c40*/  FFMA R8, R7, R9, 1 ;  /* 0x3f80000007087423 */ /* 0x001fc80000000009 */
[----:B------:R-:W-:-:S04]  /*0c50*/  FFMA R7, R7, R8, R7 ;  /* 0x0000000807077223 */ /* 0x000fc80000000007 */
[----:B------:R-:W-:-:S04]  /*0c60*/  FFMA R8, R0, R7, RZ ;  /* 0x0000000700087223 */ /* 0x000fc800000000ff */
[----:B------:R-:W-:-:S04]  /*0c70*/  FFMA R5, R9, R8, R0 ;  /* 0x0000000809057223 */ /* 0x000fc80000000000 */
[----:B------:R-:W-:-:S04]  /*0c80*/  FFMA R8, R7, R5, R8 ;  /* 0x0000000507087223 */ /* 0x000fc80000000008 */
[----:B------:R-:W-:-:S04]  /*0c90*/  FFMA R9, R9, R8, R0 ;  /* 0x0000000809097223 */ /* 0x000fc80000000000 */
[----:B------:R-:W-:-:S05]  /*0ca0*/  FFMA R5, R7, R9, R8 ;  /* 0x0000000907057223 */ /* 0x000fca0000000008 */
[----:B------:R-:W-:-:S04]  /*0cb0*/  SHF.R.U32.HI R0, RZ, 0x17, R5 ;  /* 0x00000017ff007819 */ /* 0x000fc80000011605 */
[----:B------:R-:W-:-:S04]  /*0cc0*/  LOP3.LUT R0, R0, 0xff, RZ, 0xc0, !PT ;  /* 0x000000ff00007812 */ /* 0x000fc800078ec0ff */
[----:B------:R-:W-:-:S04]  /*0cd0*/  IADD3 R10, PT, PT, R0, R6, RZ ;  /* 0x00000006000a7210 */ /* 0x000fc80007ffe0ff */
[----:B------:R-:W-:-:S04]  /*0ce0*/  IADD3 R0, PT, PT, R10, -0x1, RZ ;  /* 0xffffffff0a007810 */ /* 0x000fc80007ffe0ff */
[----:B------:R-:W-:-:S13]  /*0cf0*/  ISETP.GE.U32.AND P0, PT, R0, 0xfe, PT ;  /* 0x000000fe0000780c */ /* 0x000fda0003f06070 */
[----:B------:R-:W-:Y:S05]  /*0d00*/  @!P0 BRA `(.L_x_12) ;  /* 0x0000000000808947 */ /* 0x000fea0003800000 */
[----:B------:R-:W-:-:S13]  /*0d10*/  ISETP.GT.AND P0, PT, R10, 0xfe, PT ;  /* 0x000000fe0a00780c */ /* 0x000fda0003f04270 */
[----:B------:R-:W-:Y:S05]  /*0d20*/  @P0 BRA `(.L_x_13) ;  /* 0x00000000006c0947 */ /* 0x000fea0003800000 */
[----:B------:R-:W-:-:S13]  /*0d30*/  ISETP.GE.AND P0, PT, R10, 0x1, PT ;  /* 0x000000010a00780c */ /* 0x000fda0003f06270 */
[----:B------:R-:W-:Y:S05]  /*0d40*/  @P0 BRA `(.L_x_14) ;  /* 0x0000000000740947 */ /* 0x000fea0003800000 */
[----:B------:R-:W-:Y:S02]  /*0d50*/  ISETP.GE.AND P0, PT, R10, -0x18, PT ;  /* 0xffffffe80a00780c */ /* 0x000fe40003f06270 */
[----:B------:R-:W-:-:S11]  /*0d60*/  LOP3.LUT R5, R5, 0x80000000, RZ, 0xc0, !PT ;  /* 0x8000000005057812 */ /* 0x000fd600078ec0ff */
[----:B------:R-:W-:Y:S05]  /*0d70*/  @!P0 BRA `(.L_x_14) ;  /* 0x0000000000688947 */ /* 0x000fea0003800000 */
[CCC-:B------:R-:W-:Y:S01]  /*0d80*/  FFMA.RZ R0, R7.reuse, R9.reuse, R8.reuse ;  /* 0x0000000907007223 */ /* 0x1c0fe2000000c008 */
[C---:B------:R-:W-:Y:S02]  /*0d90*/  IADD3 R6, PT, PT, R10.reuse, 0x20, RZ ;  /* 0x000000200a067810 */ /* 0x040fe40007ffe0ff */
[----:B------:R-:W-:Y:S02]  /*0da0*/  ISETP.NE.AND P2, PT, R10, RZ, PT ;  /* 0x000000ff0a00720c */ /* 0x000fe40003f45270 */
[----:B------:R-:W-:Y:S01]  /*0db0*/  LOP3.LUT R3, R0, 0x7fffff, RZ, 0xc0, !PT ;  /* 0x007fffff00037812 */ /* 0x000fe200078ec0ff */
[CCC-:B------:R-:W-:Y:S01]  /*0dc0*/  FFMA.RP R0, R7.reuse, R9.reuse, R8.reuse ;  /* 0x0000000907007223 */ /* 0x1c0fe20000008008 */
[----:B------:R-:W-:Y:S01]  /*0dd0*/  FFMA.RM R7, R7, R9, R8 ;  /* 0x0000000907077223 */ /* 0x000fe20000004008 */
[----:B------:R-:W-:Y:S01]  /*0de0*/  IMAD.MOV R8, RZ, RZ, -R10 ;  /* 0x000000ffff087224 */ /* 0x000fe200078e0a0a */
[----:B------:R-:W-:Y:S02]  /*0df0*/  LOP3.LUT R3, R3, 0x800000, RZ, 0xfc, !PT ;  /* 0x0080000003037812 */ /* 0x000fe400078efcff */
[----:B------:R-:W-:-:S02]  /*0e00*/  ISETP.NE.AND P1, PT, R10, RZ, PT ;  /* 0x000000ff0a00720c */ /* 0x000fc40003f25270 */
[----:B------:R-:W-:Y:S02]  /*0e10*/  SHF.L.U32 R6, R3, R6, RZ ;  /* 0x0000000603067219 */ /* 0x000fe400000006ff */
[----:B------:R-:W-:Y:S02]  /*0e20*/  FSETP.NEU.FTZ.AND P0, PT, R0, R7, PT ;  /* 0x000000070000720b */ /* 0x000fe40003f1d000 */
[----:B------:R-:W-:Y:S02]  /*0e30*/  SEL R0, R8, RZ, P2 ;  /* 0x000000ff08007207 */ /* 0x000fe40001000000 */
[----:B------:R-:W-:Y:S02]  /*0e40*/  ISETP.NE.AND P1, PT, R6, RZ, P1 ;  /* 0x000000ff0600720c */ /* 0x000fe40000f25270 */
[----:B------:R-:W-:Y:S02]  /*0e50*/  SHF.R.U32.HI R0, RZ, R0, R3 ;  /* 0x00000000ff007219 */ /* 0x000fe40000011603 */
[----:B------:R-:W-:-:S02]  /*0e60*/  PLOP3.LUT P0, PT, P0, P1, PT, 0xf8, 0x8f ;  /* 0x00000000008f781c */ /* 0x000fc40000703f70 */
[----:B------:R-:W-:Y:S02]  /*0e70*/  SHF.R.U32.HI R6, RZ, 0x1, R0 ;  /* 0x00000001ff067819 */ /* 0x000fe40000011600 */
[----:B------:R-:W-:-:S04]  /*0e80*/  SEL R3, RZ, 0x1, !P0 ;  /* 0x00000001ff037807 */ /* 0x000fc80004000000 */
[----:B------:R-:W-:-:S04]  /*0e90*/  LOP3.LUT R3, R3, 0x1, R6, 0xf8, !PT ;  /* 0x0000000103037812 */ /* 0x000fc800078ef806 */
[----:B------:R-:W-:-:S04]  /*0ea0*/  LOP3.LUT R3, R3, R0, RZ, 0xc0, !PT ;  /* 0x0000000003037212 */ /* 0x000fc800078ec0ff */
[----:B------:R-:W-:-:S04]  /*0eb0*/  IADD3 R6, PT, PT, R6, R3, RZ ;  /* 0x0000000306067210 */ /* 0x000fc80007ffe0ff */
[----:B------:R-:W-:Y:S01]  /*0ec0*/  LOP3.LUT R5, R6, R5, RZ, 0xfc, !PT ;  /* 0x0000000506057212 */ /* 0x000fe200078efcff */
[----:B------:R-:W-:Y:S06]  /*0ed0*/  BRA `(.L_x_14) ;  /* 0x0000000000107947 */ /* 0x000fec0003800000 */
.L_x_13:
[----:B------:R-:W-:-:S04]  /*0ee0*/  LOP3.LUT R5, R5, 0x80000000, RZ, 0xc0, !PT ;  /* 0x8000000005057812 */ /* 0x000fc800078ec0ff */
[----:B------:R-:W-:Y:S01]  /*0ef0*/  LOP3.LUT R5, R5, 0x7f800000, RZ, 0xfc, !PT ;  /* 0x7f80000005057812 */ /* 0x000fe200078efcff */
[----:B------:R-:W-:Y:S06]  /*0f00*/  BRA `(.L_x_14) ;  /* 0x0000000000047947 */ /* 0x000fec0003800000 */
.L_x_12:
[----:B------:R-:W-:-:S07]  /*0f10*/  LEA R5, R6, R5, 0x17 ;  /* 0x0000000506057211 */ /* 0x000fce00078eb8ff */
.L_x_14:
[----:B------:R-:W-:Y:S05]  /*0f20*/  BSYNC.RECONVERGENT B2 ;  /* 0x0000000000027941 */ /* 0x000fea0003800200 */
.L_x_11:
[----:B------:R-:W-:Y:S05]  /*0f30*/  BRA `(.L_x_15) ;  /* 0x0000000000207947 */ /* 0x000fea0003800000 */
.L_x_10:
[----:B------:R-:W-:-:S04]  /*0f40*/  LOP3.LUT R5, R6, 0x80000000, R5, 0x48, !PT ;  /* 0x8000000006057812 */ /* 0x000fc800078e4805 */
[----:B------:R-:W-:Y:S01]  /*0f50*/  LOP3.LUT R5, R5, 0x7f800000, RZ, 0xfc, !PT ;  /* 0x7f80000005057812 */ /* 0x000fe200078efcff */
[----:B------:R-:W-:Y:S06]  /*0f60*/  BRA `(.L_x_15) ;  /* 0x0000000000147947 */ /* 0x000fec0003800000 */
.L_x_9:
[----:B------:R-:W-:Y:S01]  /*0f70*/  LOP3.LUT R5, R6, 0x80000000, R5, 0x48, !PT ;  /* 0x8000000006057812 */ /* 0x000fe200078e4805 */
[----:B------:R-:W-:Y:S06]  /*0f80*/  BRA `(.L_x_15) ;  /* 0x00000000000c7947 */ /* 0x000fec0003800000 */
.L_x_8:
[----:B------:R-:W0:Y:S01]  /*0f90*/  MUFU.RSQ R5, -QNAN ;  /* 0xffc0000000057908 */ /* 0x000e220000001400 */
[----:B------:R-:W-:Y:S05]  /*0fa0*/  BRA `(.L_x_15) ;  /* 0x0000000000047947 */ /* 0x000fea0003800000 */
.L_x_7:
[----:B------:R-:W-:-:S07]  /*0fb0*/  FADD.FTZ R5, R0, 49 ;  /* 0x4244000000057421 */ /* 0x000fce0000010000 */
.L_x_15:
[----:B------:R-:W-:Y:S05]  /*0fc0*/  BSYNC.RECONVERGENT B0 ;  /* 0x0000000000007941 */ /* 0x000fea0003800200 */
.L_x_4:
[----:B0-----:R-:W-:Y:S01]  /*0fd0*/  MOV R0, R5 ;  /* 0x0000000500007202 */ /* 0x001fe20000000f00 */
[----:B------:R-:W-:-:S04]  /*0fe0*/  HFMA2 R5, -RZ, RZ, 0, 0 ;  /* 0x00000000ff057431 */ /* 0x000fc800000001ff */
[----:B------:R-:W-:Y:S05]  /*0ff0*/  RET.REL.NODEC R4 `(_Z10box_filterPKhPhjj) ;  /* 0xfffffff004007950 */ /* 0x000fea0003c3ffff */
.L_x_16:
        /* <DEDUP_REMOVED lines=16> */
.L_x_17:


//--------------------- .nv.shared.reserved.0     --------------------------
	.section	.nv.shared.reserved.0,"aw",@nobits
	.weak		__nv_reservedSMEM_offset_0_alias
	.size		__nv_reservedSMEM_offset_0_alias, 0, 64
	.other		__nv_reservedSMEM_offset_0_alias,@"STO_CUDA_RESERVED_SHARED STV_DEFAULT"
__nv_reservedSMEM_offset_0_alias:
	.zero		0
	.zero		64


//--------------------- .nv.shared._Z10box_filterPKhPhjj --------------------------
	.section	.nv.shared._Z10box_filterPKhPhjj,"aw",@nobits
	.sectionflags	@""
	.align	4
.nv.shared._Z10box_filterPKhPhjj:
	.zero		2960


//--------------------- .nv.constant0._Z8GaussianPhS_jj --------------------------
	.section	.nv.constant0._Z8GaussianPhS_jj,"a",@progbits
	.sectionflags	@""
	.align	4
.nv.constant0._Z8GaussianPhS_jj:
	.zero		920


//--------------------- .nv.constant0._Z10box_filterPKhPhjj --------------------------
	.section	.nv.constant0._Z10box_filterPKhPhjj,"a",@progbits
	.sectionflags	@""
	.align	4
.nv.constant0._Z10box_filterPKhPhjj:
	.zero		920


//--------------------- SYMBOLS --------------------------

	.type		.nv.reservedSmem.offset0,@object
	.size		.nv.reservedSmem.offset0,0x4
	.type		.nv.reservedSmem.cap,@object
	.size		.nv.reservedSmem.cap,0x4
